	.target	sm_90a

	.elftype	@"ET_EXEC"


//--------------------- .note.nv.tkinfo           --------------------------
	.section	.note.nv.tkinfo,"",@"SHT_NOTE"
	.sectionflags	@"SHF_NOTE_NV_TKINFO"
	.tkinfo
        /*0018*/ 	.word	0x00000002
        /*0030*/ 	.string	""
        /*0030*/ 	.string	"ptxas"
        /*0030*/ 	.string	"Cuda compilation tools, release 13.0, V13.0.88"
        /*0030*/ 	.string	"Build cuda_13.0.r13.0/compiler.36424714_0"
        /*0030*/ 	.string	"-arch sm_90a -m 64 "



//--------------------- .note.nv.cuinfo           --------------------------
	.section	.note.nv.cuinfo,"",@"SHT_NOTE"
	.sectionflags	@"SHF_NOTE_NV_CUINFO"
        /*0018*/ 	.short	0x0002
        /*001a*/ 	.short	0x005a
        /*001c*/ 	.short	0x0082
	.zero		2


//--------------------- .nv.info                  --------------------------
	.section	.nv.info,"",@"SHT_CUDA_INFO"
	.align	4


	//----- nvinfo : EIATTR_REGCOUNT
	.align		4
        /*0000*/ 	.byte	0x04, 0x2f
        /*0002*/ 	.short	(.L_15 - .L_14)
	.align		4
.L_14:
        /*0004*/ 	.word	index@(_ZN7cutlass13device_kernelINS_4gemm6kernel13GemmUniversalIN4cute5tupleIJiiiiEEENS1_10collective13CollectiveMmaINS1_34MainloopSm90TmaGmmaWarpSpecializedILi4ENS5_IJNS4_1CILi8EEENSA_ILi1EEESC_EEENS1_32KernelTmaWarpSpecializedPingpongEEENS5_IJNSA_ILi64EEENSA_ILi128EEESG_EEEfNS5_IJlSC_lEEEfSJ_NS4_8TiledMMAINS4_8MMA_AtomIJNS4_4SM904GMMA30MMA_64x128x8_F32TF32TF32_SS_TNILNSN_7ScaleInE1ELSP_1EEEEEENS4_6LayoutINS5_IJSC_SC_SC_EEENS5_IJNSA_ILi0EEESU_SU_EEEEENS5_IJNS4_10UnderscoreESX_SX_EEEEENS4_13SM90_TMA_LOADENS4_14ComposedLayoutINS4_7SwizzleILi3ELi4ELi3EEENS4_18smem_ptr_flag_bitsILi32EEENSS_INS5_IJSB_NSA_ILi32EEEEEENS5_IJS16_SC_EEEEEEEvNS4_8identityENS4_23SM90_TMA_LOAD_MULTICASTES1A_vS1B_EENS_8epilogue10collective6detail29Sm90TmaWarpSpecializedAdapterINS1F_15DefaultEpilogueIfSJ_SJ_NS1E_6thread17LinearCombinationIfLi1EffLNS1J_9ScaleType4KindE0ELNS_15FloatRoundStyleE2EfEENS1_15EpilogueDefaultEEEEEvvEEEEvNT_6ParamsE)
        /*0008*/ 	.word	0x000000a8


	//----- nvinfo : EIATTR_FRAME_SIZE
	.align		4
.L_15:
        /*000c*/ 	.byte	0x04, 0x11
        /*000e*/ 	.short	(.L_17 - .L_16)
	.align		4
.L_16:
        /*0010*/ 	.word	index@(_ZN7cutlass13device_kernelINS_4gemm6kernel13GemmUniversalIN4cute5tupleIJiiiiEEENS1_10collective13CollectiveMmaINS1_34MainloopSm90TmaGmmaWarpSpecializedILi4ENS5_IJNS4_1CILi8EEENSA_ILi1EEESC_EEENS1_32KernelTmaWarpSpecializedPingpongEEENS5_IJNSA_ILi64EEENSA_ILi128EEESG_EEEfNS5_IJlSC_lEEEfSJ_NS4_8TiledMMAINS4_8MMA_AtomIJNS4_4SM904GMMA30MMA_64x128x8_F32TF32TF32_SS_TNILNSN_7ScaleInE1ELSP_1EEEEEENS4_6LayoutINS5_IJSC_SC_SC_EEENS5_IJNSA_ILi0EEESU_SU_EEEEENS5_IJNS4_10UnderscoreESX_SX_EEEEENS4_13SM90_TMA_LOADENS4_14ComposedLayoutINS4_7SwizzleILi3ELi4ELi3EEENS4_18smem_ptr_flag_bitsILi32EEENSS_INS5_IJSB_NSA_ILi32EEEEEENS5_IJS16_SC_EEEEEEEvNS4_8identityENS4_23SM90_TMA_LOAD_MULTICASTES1A_vS1B_EENS_8epilogue10collective6detail29Sm90TmaWarpSpecializedAdapterINS1F_15DefaultEpilogueIfSJ_SJ_NS1E_6thread17LinearCombinationIfLi1EffLNS1J_9ScaleType4KindE0ELNS_15FloatRoundStyleE2EfEENS1_15EpilogueDefaultEEEEEvvEEEEvNT_6ParamsE)
        /*0014*/ 	.word	0x00000000


	//----- nvinfo : EIATTR_MIN_STACK_SIZE
	.align		4
.L_17:
        /*0018*/ 	.byte	0x04, 0x12
        /*001a*/ 	.short	(.L_19 - .L_18)
	.align		4
.L_18:
        /*001c*/ 	.word	index@(_ZN7cutlass13device_kernelINS_4gemm6kernel13GemmUniversalIN4cute5tupleIJiiiiEEENS1_10collective13CollectiveMmaINS1_34MainloopSm90TmaGmmaWarpSpecializedILi4ENS5_IJNS4_1CILi8EEENSA_ILi1EEESC_EEENS1_32KernelTmaWarpSpecializedPingpongEEENS5_IJNSA_ILi64EEENSA_ILi128EEESG_EEEfNS5_IJlSC_lEEEfSJ_NS4_8TiledMMAINS4_8MMA_AtomIJNS4_4SM904GMMA30MMA_64x128x8_F32TF32TF32_SS_TNILNSN_7ScaleInE1ELSP_1EEEEEENS4_6LayoutINS5_IJSC_SC_SC_EEENS5_IJNSA_ILi0EEESU_SU_EEEEENS5_IJNS4_10UnderscoreESX_SX_EEEEENS4_13SM90_TMA_LOADENS4_14ComposedLayoutINS4_7SwizzleILi3ELi4ELi3EEENS4_18smem_ptr_flag_bitsILi32EEENSS_INS5_IJSB_NSA_ILi32EEEEEENS5_IJS16_SC_EEEEEEEvNS4_8identityENS4_23SM90_TMA_LOAD_MULTICASTES1A_vS1B_EENS_8epilogue10collective6detail29Sm90TmaWarpSpecializedAdapterINS1F_15DefaultEpilogueIfSJ_SJ_NS1E_6thread17LinearCombinationIfLi1EffLNS1J_9ScaleType4KindE0ELNS_15FloatRoundStyleE2EfEENS1_15EpilogueDefaultEEEEEvvEEEEvNT_6ParamsE)
        /*0020*/ 	.word	0x00000000
.L_19:


//--------------------- .nv.compat                --------------------------
	.section	.nv.compat,"",@"SHT_CUDA_COMPAT_INFO"
	.align	4
        /*0000*/ 	.byte	0x02, 0x09, 0x01, 0x00, 0x02, 0x02, 0x04, 0x00, 0x02, 0x05, 0x05, 0x00, 0x03, 0x07, 0x01, 0x01
        /*0010*/ 	.byte	0x02, 0x03, 0x01, 0x00, 0x02, 0x06, 0x01, 0x00, 0x04, 0x0b, 0x08, 0x00, 0x00, 0x00, 0x00, 0x00
        /*0020*/ 	.byte	0x00, 0x00, 0x00, 0x00


//--------------------- .nv.info._ZN7cutlass13device_kernelINS_4gemm6kernel13GemmUniversalIN4cute5tupleIJiiiiEEENS1_10collective13CollectiveMmaINS1_34MainloopSm90TmaGmmaWarpSpecializedILi4ENS5_IJNS4_1CILi8EEENSA_ILi1EEESC_EEENS1_32KernelTmaWarpSpecializedPingpongEEENS5_IJNSA_ILi64EEENSA_ILi128EEESG_EEEfNS5_IJlSC_lEEEfSJ_NS4_8TiledMMAINS4_8MMA_AtomIJNS4_4SM904GMMA30MMA_64x128x8_F32TF32TF32_SS_TNILNSN_7ScaleInE1ELSP_1EEEEEENS4_6LayoutINS5_IJSC_SC_SC_EEENS5_IJNSA_ILi0EEESU_SU_EEEEENS5_IJNS4_10UnderscoreESX_SX_EEEEENS4_13SM90_TMA_LOADENS4_14ComposedLayoutINS4_7SwizzleILi3ELi4ELi3EEENS4_18smem_ptr_flag_bitsILi32EEENSS_INS5_IJSB_NSA_ILi32EEEEEENS5_IJS16_SC_EEEEEEEvNS4_8identityENS4_23SM90_TMA_LOAD_MULTICASTES1A_vS1B_EENS_8epilogue10collective6detail29Sm90TmaWarpSpecializedAdapterINS1F_15DefaultEpilogueIfSJ_SJ_NS1E_6thread17LinearCombinationIfLi1EffLNS1J_9ScaleType4KindE0ELNS_15FloatRoundStyleE2EfEENS1_15EpilogueDefaultEEEEEvvEEEEvNT_6ParamsE --------------------------
	.section	.nv.info._ZN7cutlass13device_kernelINS_4gemm6kernel13GemmUniversalIN4cute5tupleIJiiiiEEENS1_10collective13CollectiveMmaINS1_34MainloopSm90TmaGmmaWarpSpecializedILi4ENS5_IJNS4_1CILi8EEENSA_ILi1EEESC_EEENS1_32KernelTmaWarpSpecializedPingpongEEENS5_IJNSA_ILi64EEENSA_ILi128EEESG_EEEfNS5_IJlSC_lEEEfSJ_NS4_8TiledMMAINS4_8MMA_AtomIJNS4_4SM904GMMA30MMA_64x128x8_F32TF32TF32_SS_TNILNSN_7ScaleInE1ELSP_1EEEEEENS4_6LayoutINS5_IJSC_SC_SC_EEENS5_IJNSA_ILi0EEESU_SU_EEEEENS5_IJNS4_10UnderscoreESX_SX_EEEEENS4_13SM90_TMA_LOADENS4_14ComposedLayoutINS4_7SwizzleILi3ELi4ELi3EEENS4_18smem_ptr_flag_bitsILi32EEENSS_INS5_IJSB_NSA_ILi32EEEEEENS5_IJS16_SC_EEEEEEEvNS4_8identityENS4_23SM90_TMA_LOAD_MULTICASTES1A_vS1B_EENS_8epilogue10collective6detail29Sm90TmaWarpSpecializedAdapterINS1F_15DefaultEpilogueIfSJ_SJ_NS1E_6thread17LinearCombinationIfLi1EffLNS1J_9ScaleType4KindE0ELNS_15FloatRoundStyleE2EfEENS1_15EpilogueDefaultEEEEEvvEEEEvNT_6ParamsE,"",@"SHT_CUDA_INFO"
	.sectionflags	@""
	.align	4


	//----- nvinfo : EIATTR_CUDA_API_VERSION
	.align		4
        /*0000*/ 	.byte	0x04, 0x37
        /*0002*/ 	.short	(.L_21 - .L_20)
.L_20:
        /*0004*/ 	.word	0x00000082


	//----- nvinfo : EIATTR_KPARAM_INFO
	.align		4
.L_21:
        /*0008*/ 	.byte	0x04, 0x17
        /*000a*/ 	.short	(.L_23 - .L_22)
.L_22:
        /*000c*/ 	.word	0x00000000
        /*0010*/ 	.short	0x0000
        /*0012*/ 	.short	0x0070
        /*0014*/ 	.byte	0x00, 0xf0, 0x01, 0x10


	//----- nvinfo : EIATTR_SPARSE_MMA_MASK
	.align		4
.L_23:
        /*0018*/ 	.byte	0x03, 0x50
        /*001a*/ 	.short	0x0000


	//----- nvinfo : EIATTR_MAXREG_COUNT
	.align		4
        /*001c*/ 	.byte	0x03, 0x1b
        /*001e*/ 	.short	0x00a8


	//----- nvinfo : EIATTR_NUM_BARRIERS
	.align		4
        /*0020*/ 	.byte	0x02, 0x4c
        /*0022*/ 	.byte	0x01
	.zero		1


	//----- nvinfo : EIATTR_EXTERNS
	.align		4
        /*0024*/ 	.byte	0x04, 0x0f
        /*0026*/ 	.short	(.L_25 - .L_24)


	//   ....[0]....
	.align		4
.L_24:
        /*0028*/ 	.word	index@(__assertfail)


	//----- nvinfo : EIATTR_MERCURY_ISA_VERSION
	.align		4
.L_25:
        /*002c*/ 	.byte	0x03, 0x5f
        /*002e*/ 	.short	0x0101


	//----- nvinfo : EIATTR_INT_WARP_WIDE_INSTR_OFFSETS
	.align		4
        /*0030*/ 	.byte	0x04, 0x31
        /*0032*/ 	.short	(.L_27 - .L_26)


	//   ....[0]....
.L_26:
        /*0034*/ 	.word	0x00000600


	//   ....[1]....
        /*0038*/ 	.word	0x00000640


	//   ....[2]....
        /*003c*/ 	.word	0x00000670


	//   ....[3]....
        /*0040*/ 	.word	0x00000680


	//   ....[4]....
        /*0044*/ 	.word	0x000006d0


	//   ....[5]....
        /*0048*/ 	.word	0x000006e0


	//   ....[6]....
        /*004c*/ 	.word	0x00000800


	//   ....[7]....
        /*0050*/ 	.word	0x00000810


	//   ....[8]....
        /*0054*/ 	.word	0x000025a0


	//----- nvinfo : EIATTR_COOP_GROUP_MASK_REGIDS
	.align		4
.L_27:
        /*0058*/ 	.byte	0x04, 0x29
        /*005a*/ 	.short	(.L_29 - .L_28)


	//   ....[0]....
.L_28:
        /*005c*/ 	.word	0xffffffff


	//   ....[1]....
        /*0060*/ 	.word	0xffffffff


	//   ....[2]....
        /*0064*/ 	.word	0xffffffff


	//   ....[3]....
        /*0068*/ 	.word	0xffffffff


	//   ....[4]....
        /*006c*/ 	.word	0xffffffff


	//   ....[5]....
        /*0070*/ 	.word	0xffffffff


	//   ....[6]....
        /*0074*/ 	.word	0xffffffff


	//----- nvinfo : EIATTR_COOP_GROUP_INSTR_OFFSETS
	.align		4
.L_29:
        /*0078*/ 	.byte	0x04, 0x28
        /*007a*/ 	.short	(.L_31 - .L_30)


	//   ....[0]....
.L_30:
        /*007c*/ 	.word	0x00000060


	//   ....[1]....
        /*0080*/ 	.word	0x00000080


	//   ....[2]....
        /*0084*/ 	.word	0x00000180


	//   ....[3]....
        /*0088*/ 	.word	0x000003d0


	//   ....[4]....
        /*008c*/ 	.word	0x00000410


	//   ....[5]....
        /*0090*/ 	.word	0x00000530


	//   ....[6]....
        /*0094*/ 	.word	0x00000980


	//----- nvinfo : EIATTR_REG_RECONFIG
	.align		4
.L_31:
        /*0098*/ 	.byte	0x01, 0x54
	.zero		2


	//----- nvinfo : EIATTR_SYSCALL_OFFSETS
	.align		4
        /*009c*/ 	.byte	0x04, 0x46
        /*009e*/ 	.short	(.L_33 - .L_32)


	//   ....[0]....
.L_32:
        /*00a0*/ 	.word	0x000019b0


	//----- nvinfo : EIATTR_MBARRIER_INSTR_OFFSETS
	.align		4
.L_33:
        /*00a4*/ 	.byte	0x04, 0x39
        /*00a6*/ 	.short	(.L_35 - .L_34)


	//   ....[0]....
.L_34:
        /*00a8*/ 	.word	0x00000330
        /*00ac*/ 	.word	0x000000ff
        /*00b0*/ 	.word	0x00000000
        /*00b4*/ 	.short	0x0100
        /*00b6*/ 	.byte	0x07
	.zero		1


	//   ....[1]....
        /*00b8*/ 	.word	0x00000340
        /*00bc*/ 	.word	0x000000ff
        /*00c0*/ 	.word	0x00000020
        /*00c4*/ 	.short	0x0100
        /*00c6*/ 	.byte	0x07
	.zero		1


	//   ....[2]....
        /*00c8*/ 	.word	0x00000350
        /*00cc*/ 	.word	0x000000ff
        /*00d0*/ 	.word	0x00000008
        /*00d4*/ 	.short	0x0100
        /*00d6*/ 	.byte	0x07
	.zero		1


	//   ....[3]....
        /*00d8*/ 	.word	0x00000360
        /*00dc*/ 	.word	0x000000ff
        /*00e0*/ 	.word	0x00000028
        /*00e4*/ 	.short	0x0100
        /*00e6*/ 	.byte	0x07
	.zero		1


	//   ....[4]....
        /*00e8*/ 	.word	0x00000370
        /*00ec*/ 	.word	0x000000ff
        /*00f0*/ 	.word	0x00000010
        /*00f4*/ 	.short	0x0100
        /*00f6*/ 	.byte	0x07
	.zero		1


	//   ....[5]....
        /*00f8*/ 	.word	0x00000380
        /*00fc*/ 	.word	0x000000ff
        /*0100*/ 	.word	0x00000030
        /*0104*/ 	.short	0x0100
        /*0106*/ 	.byte	0x07
	.zero		1


	//   ....[6]....
        /*0108*/ 	.word	0x00000390
        /*010c*/ 	.word	0x000000ff
        /*0110*/ 	.word	0x00000018
        /*0114*/ 	.short	0x0100
        /*0116*/ 	.byte	0x07
	.zero		1


	//   ....[7]....
        /*0118*/ 	.word	0x000003a0
        /*011c*/ 	.word	0x000000ff
        /*0120*/ 	.word	0x00000038
        /*0124*/ 	.short	0x0100
        /*0126*/ 	.byte	0x07
	.zero		1


	//   ....[8]....
        /*0128*/ 	.word	0x00000860
        /*012c*/ 	.word	0x000000ff
        /*0130*/ 	.word	0x00000070
        /*0134*/ 	.short	0x0100
        /*0136*/ 	.byte	0x0c
	.zero		1


	//   ....[9]....
        /*0138*/ 	.word	0x000008a0
        /*013c*/ 	.word	0x000000ff
        /*0140*/ 	.word	0x00000078
        /*0144*/ 	.short	0x0100
        /*0146*/ 	.byte	0x0c
	.zero		1


	//   ....[10]....
        /*0148*/ 	.word	0x000008d0
        /*014c*/ 	.word	0x000000ff
        /*0150*/ 	.word	0x00000050
        /*0154*/ 	.short	0x0100
        /*0156*/ 	.byte	0x0d
	.zero		1


	//   ....[11]....
        /*0158*/ 	.word	0x00000910
        /*015c*/ 	.word	0x000000ff
        /*0160*/ 	.word	0x00000058
        /*0164*/ 	.short	0x0100
        /*0166*/ 	.byte	0x0d
	.zero		1


	//   ....[12]....
        /*0168*/ 	.word	0x00000920
        /*016c*/ 	.word	0x000000ff
        /*0170*/ 	.word	0x00000060
        /*0174*/ 	.short	0x0100
        /*0176*/ 	.byte	0x0d
	.zero		1


	//   ....[13]....
        /*0178*/ 	.word	0x00000930
        /*017c*/ 	.word	0x000000ff
        /*0180*/ 	.word	0x00000068
        /*0184*/ 	.short	0x0100
        /*0186*/ 	.byte	0x0d
	.zero		1


	//   ....[14]....
        /*0188*/ 	.word	0x00001870
        /*018c*/ 	.word	0x00000061
        /*0190*/ 	.word	0xfffffff8
        /*0194*/ 	.short	0x010a
        /*0196*/ 	.byte	0x3f
	.zero		1


	//   ....[15]....
        /*0198*/ 	.word	0x00001a40
        /*019c*/ 	.word	0x00000003
        /*01a0*/ 	.word	0x00000000
        /*01a4*/ 	.short	0x010a
        /*01a6*/ 	.byte	0x3f
	.zero		1


	//   ....[16]....
        /*01a8*/ 	.word	0x00001aa0
        /*01ac*/ 	.word	0x00000003
        /*01b0*/ 	.word	0x00000000
        /*01b4*/ 	.short	0x010a
        /*01b6*/ 	.byte	0x3f
	.zero		1


	//   ....[17]....
        /*01b8*/ 	.word	0x00001fc0
        /*01bc*/ 	.word	0x000000ff
        /*01c0*/ 	.word	0x00000000
        /*01c4*/ 	.short	0x010a
        /*01c6*/ 	.byte	0x04
	.zero		1


	//   ....[18]....
        /*01c8*/ 	.word	0x00002000
        /*01cc*/ 	.word	0x000000ff
        /*01d0*/ 	.word	0x00000000
        /*01d4*/ 	.short	0x010a
        /*01d6*/ 	.byte	0x04
	.zero		1


	//   ....[19]....
        /*01d8*/ 	.word	0x00002430
        /*01dc*/ 	.word	0x00000005
        /*01e0*/ 	.word	0x00000000
        /*01e4*/ 	.short	0x0101
        /*01e6*/ 	.byte	0x3f
	.zero		1


	//   ....[20]....
        /*01e8*/ 	.word	0x00002530
        /*01ec*/ 	.word	0x00000065
        /*01f0*/ 	.word	0x00000000
        /*01f4*/ 	.short	0x0101
        /*01f6*/ 	.byte	0x32
	.zero		1


	//   ....[21]....
        /*01f8*/ 	.word	0x00002620
        /*01fc*/ 	.word	0x00000003
        /*0200*/ 	.word	0x00000000
        /*0204*/ 	.short	0x0101
        /*0206*/ 	.byte	0x3f
	.zero		1


	//   ....[22]....
        /*0208*/ 	.word	0x00002680
        /*020c*/ 	.word	0x00000061
        /*0210*/ 	.word	0x00000008
        /*0214*/ 	.short	0x010a
        /*0216*/ 	.byte	0x3f
	.zero		1


	//   ....[23]....
        /*0218*/ 	.word	0x00005b40
        /*021c*/ 	.word	0x00000062
        /*0220*/ 	.word	0x00000000
        /*0224*/ 	.short	0x0101
        /*0226*/ 	.byte	0x32
	.zero		1


	//   ....[24]....
        /*0228*/ 	.word	0x000065a0
        /*022c*/ 	.word	0x0000000c
        /*0230*/ 	.word	0x00000020
        /*0234*/ 	.short	0x010a
        /*0236*/ 	.byte	0x3f
	.zero		1


	//   ....[25]....
        /*0238*/ 	.word	0x00006a20
        /*023c*/ 	.word	0x00000003
        /*0240*/ 	.word	0x00000078
        /*0244*/ 	.short	0x0101
        /*0246*/ 	.byte	0x3f
	.zero		1


	//   ....[26]....
        /*0248*/ 	.word	0x00007190
        /*024c*/ 	.word	0x00000007
        /*0250*/ 	.word	0x00000000
        /*0254*/ 	.short	0x010a
        /*0256*/ 	.byte	0x3f
	.zero		1


	//   ....[27]....
        /*0258*/ 	.word	0x00007210
        /*025c*/ 	.word	0x00000009
        /*0260*/ 	.word	0x00000000
        /*0264*/ 	.short	0x010a
        /*0266*/ 	.byte	0x3f
	.zero		1


	//   ....[28]....
        /*0268*/ 	.word	0x000072a0
        /*026c*/ 	.word	0x00000006
        /*0270*/ 	.word	0x00000000
        /*0274*/ 	.short	0x010a
        /*0276*/ 	.byte	0x3f
	.zero		1


	//   ....[29]....
        /*0278*/ 	.word	0x00007330
        /*027c*/ 	.word	0x00000003
        /*0280*/ 	.word	0x00000000
        /*0284*/ 	.short	0x010a
        /*0286*/ 	.byte	0x3f
	.zero		1


	//   ....[30]....
        /*0288*/ 	.word	0x00007390
        /*028c*/ 	.word	0x00000061
        /*0290*/ 	.word	0xfffffff8
        /*0294*/ 	.short	0x010a
        /*0296*/ 	.byte	0x3f
	.zero		1


	//   ....[31]....
        /*0298*/ 	.word	0x000073e0
        /*029c*/ 	.word	0x00000003
        /*02a0*/ 	.word	0x00000000
        /*02a4*/ 	.short	0x010a
        /*02a6*/ 	.byte	0x3f
	.zero		1


	//   ....[32]....
        /*02a8*/ 	.word	0x00007440
        /*02ac*/ 	.word	0x00000005
        /*02b0*/ 	.word	0x00000000
        /*02b4*/ 	.short	0x010a
        /*02b6*/ 	.byte	0x3f
	.zero		1


	//   ....[33]....
        /*02b8*/ 	.word	0x00007490
        /*02bc*/ 	.word	0x00000061
        /*02c0*/ 	.word	0x00000008
        /*02c4*/ 	.short	0x010a
        /*02c6*/ 	.byte	0x3f
	.zero		1


	//   ....[34]....
        /*02c8*/ 	.word	0x00007560
        /*02cc*/ 	.word	0x0000000c
        /*02d0*/ 	.word	0x00000020
        /*02d4*/ 	.short	0x010a
        /*02d6*/ 	.byte	0x3f
	.zero		1


	//   ....[35]....
        /*02d8*/ 	.word	0x00007630
        /*02dc*/ 	.word	0x00000007
        /*02e0*/ 	.word	0x00000000
        /*02e4*/ 	.short	0x010a
        /*02e6*/ 	.byte	0x3f
	.zero		1


	//   ....[36]....
        /*02e8*/ 	.word	0x00007680
        /*02ec*/ 	.word	0x00000009
        /*02f0*/ 	.word	0x00000000
        /*02f4*/ 	.short	0x010a
        /*02f6*/ 	.byte	0x3f
	.zero		1


	//   ....[37]....
        /*02f8*/ 	.word	0x000076d0
        /*02fc*/ 	.word	0x00000006
        /*0300*/ 	.word	0x00000000
        /*0304*/ 	.short	0x010a
        /*0306*/ 	.byte	0x3f
	.zero		1


	//----- nvinfo : EIATTR_NUM_MBARRIERS
	.align		4
.L_35:
        /*0308*/ 	.byte	0x03, 0x38
        /*030a*/ 	.short	0x000e


	//----- nvinfo : EIATTR_EXIT_INSTR_OFFSETS
	.align		4
        /*030c*/ 	.byte	0x04, 0x1c
        /*030e*/ 	.short	(.L_37 - .L_36)


	//   ....[0]....
.L_36:
        /*0310*/ 	.word	0x00001490


	//   ....[1]....
        /*0314*/ 	.word	0x000014f0


	//   ....[2]....
        /*0318*/ 	.word	0x00006280


	//   ....[3]....
        /*031c*/ 	.word	0x000062b0


	//   ....[4]....
        /*0320*/ 	.word	0x00007380


	//----- nvinfo : EIATTR_MAX_THREADS
	.align		4
.L_37:
        /*0324*/ 	.byte	0x04, 0x05
        /*0326*/ 	.short	(.L_39 - .L_38)
.L_38:
        /*0328*/ 	.word	0x00000180
        /*032c*/ 	.word	0x00000001
        /*0330*/ 	.word	0x00000001


	//----- nvinfo : EIATTR_CRS_STACK_SIZE
	.align		4
.L_39:
        /*0334*/ 	.byte	0x04, 0x1e
        /*0336*/ 	.short	(.L_41 - .L_40)
.L_40:
        /*0338*/ 	.word	0x00000000


	//----- nvinfo : EIATTR_CBANK_PARAM_SIZE
	.align		4
.L_41:
        /*033c*/ 	.byte	0x03, 0x19
        /*033e*/ 	.short	0x0470


	//----- nvinfo : EIATTR_PARAM_CBANK
	.align		4
        /*0340*/ 	.byte	0x04, 0x0a
        /*0342*/ 	.short	(.L_43 - .L_42)
	.align		4
.L_42:
        /*0344*/ 	.word	index@(.nv.constant0._ZN7cutlass13device_kernelINS_4gemm6kernel13GemmUniversalIN4cute5tupleIJiiiiEEENS1_10collective13CollectiveMmaINS1_34MainloopSm90TmaGmmaWarpSpecializedILi4ENS5_IJNS4_1CILi8EEENSA_ILi1EEESC_EEENS1_32KernelTmaWarpSpecializedPingpongEEENS5_IJNSA_ILi64EEENSA_ILi128EEESG_EEEfNS5_IJlSC_lEEEfSJ_NS4_8TiledMMAINS4_8MMA_AtomIJNS4_4SM904GMMA30MMA_64x128x8_F32TF32TF32_SS_TNILNSN_7ScaleInE1ELSP_1EEEEEENS4_6LayoutINS5_IJSC_SC_SC_EEENS5_IJNSA_ILi0EEESU_SU_EEEEENS5_IJNS4_10UnderscoreESX_SX_EEEEENS4_13SM90_TMA_LOADENS4_14ComposedLayoutINS4_7SwizzleILi3ELi4ELi3EEENS4_18smem_ptr_flag_bitsILi32EEENSS_INS5_IJSB_NSA_ILi32EEEEEENS5_IJS16_SC_EEEEEEEvNS4_8identityENS4_23SM90_TMA_LOAD_MULTICASTES1A_vS1B_EENS_8epilogue10collective6detail29Sm90TmaWarpSpecializedAdapterINS1F_15DefaultEpilogueIfSJ_SJ_NS1E_6thread17LinearCombinationIfLi1EffLNS1J_9ScaleType4KindE0ELNS_15FloatRoundStyleE2EfEENS1_15EpilogueDefaultEEEEEvvEEEEvNT_6ParamsE)
        /*0348*/ 	.short	0x0210
        /*034a*/ 	.short	0x0470


	//----- nvinfo : EIATTR_SW_WAR
	.align		4
.L_43:
        /*034c*/ 	.byte	0x04, 0x36
        /*034e*/ 	.short	(.L_45 - .L_44)
.L_44:
        /*0350*/ 	.word	0x00000008
.L_45:


//--------------------- .nv.callgraph             --------------------------
	.section	.nv.callgraph,"",@"SHT_CUDA_CALLGRAPH"
	.align	4
	.sectionentsize	8
	.align		4
        /*0000*/ 	.word	0x00000000
	.align		4
        /*0004*/ 	.word	0xffffffff
	.align		4
        /*0008*/ 	.word	index@(_ZN7cutlass13device_kernelINS_4gemm6kernel13GemmUniversalIN4cute5tupleIJiiiiEEENS1_10collective13CollectiveMmaINS1_34MainloopSm90TmaGmmaWarpSpecializedILi4ENS5_IJNS4_1CILi8EEENSA_ILi1EEESC_EEENS1_32KernelTmaWarpSpecializedPingpongEEENS5_IJNSA_ILi64EEENSA_ILi128EEESG_EEEfNS5_IJlSC_lEEEfSJ_NS4_8TiledMMAINS4_8MMA_AtomIJNS4_4SM904GMMA30MMA_64x128x8_F32TF32TF32_SS_TNILNSN_7ScaleInE1ELSP_1EEEEEENS4_6LayoutINS5_IJSC_SC_SC_EEENS5_IJNSA_ILi0EEESU_SU_EEEEENS5_IJNS4_10UnderscoreESX_SX_EEEEENS4_13SM90_TMA_LOADENS4_14ComposedLayoutINS4_7SwizzleILi3ELi4ELi3EEENS4_18smem_ptr_flag_bitsILi32EEENSS_INS5_IJSB_NSA_ILi32EEEEEENS5_IJS16_SC_EEEEEEEvNS4_8identityENS4_23SM90_TMA_LOAD_MULTICASTES1A_vS1B_EENS_8epilogue10collective6detail29Sm90TmaWarpSpecializedAdapterINS1F_15DefaultEpilogueIfSJ_SJ_NS1E_6thread17LinearCombinationIfLi1EffLNS1J_9ScaleType4KindE0ELNS_15FloatRoundStyleE2EfEENS1_15EpilogueDefaultEEEEEvvEEEEvNT_6ParamsE)
	.align		4
        /*000c*/ 	.word	index@(__assertfail)
	.align		4
        /*0010*/ 	.word	0x00000000
	.align		4
        /*0014*/ 	.word	0xfffffffe
	.align		4
        /*0018*/ 	.word	0x00000000
	.align		4
        /*001c*/ 	.word	0xfffffffd
	.align		4
        /*0020*/ 	.word	0x00000000
	.align		4
        /*0024*/ 	.word	0xfffffffc


//--------------------- .nv.constant4             --------------------------
	.section	.nv.constant4,"a",@progbits
	.align	8
	.align		8
.nv.constant4:
        /*0000*/ 	.dword	__assertfail
	.align		8
        /*0008*/ 	.dword	__unnamed_1
	.align		8
        /*0010*/ 	.dword	_ZN40_INTERNAL_948dfb64_4_k_cu_5a96c92d_220994cuda3std3__45__cpo5beginE
	.align		8
        /*0018*/ 	.dword	_ZN40_INTERNAL_948dfb64_4_k_cu_5a96c92d_220994cuda3std3__45__cpo3endE
	.align		8
        /*0020*/ 	.dword	_ZN40_INTERNAL_948dfb64_4_k_cu_5a96c92d_220994cuda3std3__45__cpo6cbeginE
	.align		8
        /*0028*/ 	.dword	_ZN40_INTERNAL_948dfb64_4_k_cu_5a96c92d_220994cuda3std3__45__cpo4cendE
	.align		8
        /*0030*/ 	.dword	_ZN40_INTERNAL_948dfb64_4_k_cu_5a96c92d_220994cuda3std3__442_GLOBAL__N__948dfb64_4_k_cu_5a96c92d_220996ignoreE
	.align		8
        /*0038*/ 	.dword	_ZN40_INTERNAL_948dfb64_4_k_cu_5a96c92d_220994cuda3std3__419piecewise_constructE
	.align		8
        /*0040*/ 	.dword	_ZN40_INTERNAL_948dfb64_4_k_cu_5a96c92d_220994cuda3std3__48in_placeE
	.align		8
        /*0048*/ 	.dword	_ZN40_INTERNAL_948dfb64_4_k_cu_5a96c92d_220994cuda3std6ranges3__45__cpo4swapE
	.align		8
        /*0050*/ 	.dword	_ZN40_INTERNAL_948dfb64_4_k_cu_5a96c92d_220994cuda3std6ranges3__45__cpo9iter_moveE
	.align		8
        /*0058*/ 	.dword	_ZN40_INTERNAL_948dfb64_4_k_cu_5a96c92d_220994cute7productE
	.align		8
        /*0060*/ 	.dword	_ZN40_INTERNAL_948dfb64_4_k_cu_5a96c92d_220994cute1_E
	.align		8
        /*0068*/ 	.dword	$str$22
	.align		8
        /*0070*/ 	.dword	$str$23


//--------------------- .text._ZN7cutlass13device_kernelINS_4gemm6kernel13GemmUniversalIN4cute5tupleIJiiiiEEENS1_10collective13CollectiveMmaINS1_34MainloopSm90TmaGmmaWarpSpecializedILi4ENS5_IJNS4_1CILi8EEENSA_ILi1EEESC_EEENS1_32KernelTmaWarpSpecializedPingpongEEENS5_IJNSA_ILi64EEENSA_ILi128EEESG_EEEfNS5_IJlSC_lEEEfSJ_NS4_8TiledMMAINS4_8MMA_AtomIJNS4_4SM904GMMA30MMA_64x128x8_F32TF32TF32_SS_TNILNSN_7ScaleInE1ELSP_1EEEEEENS4_6LayoutINS5_IJSC_SC_SC_EEENS5_IJNSA_ILi0EEESU_SU_EEEEENS5_IJNS4_10UnderscoreESX_SX_EEEEENS4_13SM90_TMA_LOADENS4_14ComposedLayoutINS4_7SwizzleILi3ELi4ELi3EEENS4_18smem_ptr_flag_bitsILi32EEENSS_INS5_IJSB_NSA_ILi32EEEEEENS5_IJS16_SC_EEEEEEEvNS4_8identityENS4_23SM90_TMA_LOAD_MULTICASTES1A_vS1B_EENS_8epilogue10collective6detail29Sm90TmaWarpSpecializedAdapterINS1F_15DefaultEpilogueIfSJ_SJ_NS1E_6thread17LinearCombinationIfLi1EffLNS1J_9ScaleType4KindE0ELNS_15FloatRoundStyleE2EfEENS1_15EpilogueDefaultEEEEEvvEEEEvNT_6ParamsE --------------------------
	.section	.text._ZN7cutlass13device_kernelINS_4gemm6kernel13GemmUniversalIN4cute5tupleIJiiiiEEENS1_10collective13CollectiveMmaINS1_34MainloopSm90TmaGmmaWarpSpecializedILi4ENS5_IJNS4_1CILi8EEENSA_ILi1EEESC_EEENS1_32KernelTmaWarpSpecializedPingpongEEENS5_IJNSA_ILi64EEENSA_ILi128EEESG_EEEfNS5_IJlSC_lEEEfSJ_NS4_8TiledMMAINS4_8MMA_AtomIJNS4_4SM904GMMA30MMA_64x128x8_F32TF32TF32_SS_TNILNSN_7ScaleInE1ELSP_1EEEEEENS4_6LayoutINS5_IJSC_SC_SC_EEENS5_IJNSA_ILi0EEESU_SU_EEEEENS5_IJNS4_10UnderscoreESX_SX_EEEEENS4_13SM90_TMA_LOADENS4_14ComposedLayoutINS4_7SwizzleILi3ELi4ELi3EEENS4_18smem_ptr_flag_bitsILi32EEENSS_INS5_IJSB_NSA_ILi32EEEEEENS5_IJS16_SC_EEEEEEEvNS4_8identityENS4_23SM90_TMA_LOAD_MULTICASTES1A_vS1B_EENS_8epilogue10collective6detail29Sm90TmaWarpSpecializedAdapterINS1F_15DefaultEpilogueIfSJ_SJ_NS1E_6thread17LinearCombinationIfLi1EffLNS1J_9ScaleType4KindE0ELNS_15FloatRoundStyleE2EfEENS1_15EpilogueDefaultEEEEEvvEEEEvNT_6ParamsE,"ax",@progbits
	.align	128
.text._ZN7cutlass13device_kernelINS_4gemm6kernel13GemmUniversalIN4cute5tupleIJiiiiEEENS1_10collective13CollectiveMmaINS1_34MainloopSm90TmaGmmaWarpSpecializedILi4ENS5_IJNS4_1CILi8EEENSA_ILi1EEESC_EEENS1_32KernelTmaWarpSpecializedPingpongEEENS5_IJNSA_ILi64EEENSA_ILi128EEESG_EEEfNS5_IJlSC_lEEEfSJ_NS4_8TiledMMAINS4_8MMA_AtomIJNS4_4SM904GMMA30MMA_64x128x8_F32TF32TF32_SS_TNILNSN_7ScaleInE1ELSP_1EEEEEENS4_6LayoutINS5_IJSC_SC_SC_EEENS5_IJNSA_ILi0EEESU_SU_EEEEENS5_IJNS4_10UnderscoreESX_SX_EEEEENS4_13SM90_TMA_LOADENS4_14ComposedLayoutINS4_7SwizzleILi3ELi4ELi3EEENS4_18smem_ptr_flag_bitsILi32EEENSS_INS5_IJSB_NSA_ILi32EEEEEENS5_IJS16_SC_EEEEEEEvNS4_8identityENS4_23SM90_TMA_LOAD_MULTICASTES1A_vS1B_EENS_8epilogue10collective6detail29Sm90TmaWarpSpecializedAdapterINS1F_15DefaultEpilogueIfSJ_SJ_NS1E_6thread17LinearCombinationIfLi1EffLNS1J_9ScaleType4KindE0ELNS_15FloatRoundStyleE2EfEENS1_15EpilogueDefaultEEEEEvvEEEEvNT_6ParamsE:
        .type           _ZN7cutlass13device_kernelINS_4gemm6kernel13GemmUniversalIN4cute5tupleIJiiiiEEENS1_10collective13CollectiveMmaINS1_34MainloopSm90TmaGmmaWarpSpecializedILi4ENS5_IJNS4_1CILi8EEENSA_ILi1EEESC_EEENS1_32KernelTmaWarpSpecializedPingpongEEENS5_IJNSA_ILi64EEENSA_ILi128EEESG_EEEfNS5_IJlSC_lEEEfSJ_NS4_8TiledMMAINS4_8MMA_AtomIJNS4_4SM904GMMA30MMA_64x128x8_F32TF32TF32_SS_TNILNSN_7ScaleInE1ELSP_1EEEEEENS4_6LayoutINS5_IJSC_SC_SC_EEENS5_IJNSA_ILi0EEESU_SU_EEEEENS5_IJNS4_10UnderscoreESX_SX_EEEEENS4_13SM90_TMA_LOADENS4_14ComposedLayoutINS4_7SwizzleILi3ELi4ELi3EEENS4_18smem_ptr_flag_bitsILi32EEENSS_INS5_IJSB_NSA_ILi32EEEEEENS5_IJS16_SC_EEEEEEEvNS4_8identityENS4_23SM90_TMA_LOAD_MULTICASTES1A_vS1B_EENS_8epilogue10collective6detail29Sm90TmaWarpSpecializedAdapterINS1F_15DefaultEpilogueIfSJ_SJ_NS1E_6thread17LinearCombinationIfLi1EffLNS1J_9ScaleType4KindE0ELNS_15FloatRoundStyleE2EfEENS1_15EpilogueDefaultEEEEEvvEEEEvNT_6ParamsE,@function
        .size           _ZN7cutlass13device_kernelINS_4gemm6kernel13GemmUniversalIN4cute5tupleIJiiiiEEENS1_10collective13CollectiveMmaINS1_34MainloopSm90TmaGmmaWarpSpecializedILi4ENS5_IJNS4_1CILi8EEENSA_ILi1EEESC_EEENS1_32KernelTmaWarpSpecializedPingpongEEENS5_IJNSA_ILi64EEENSA_ILi128EEESG_EEEfNS5_IJlSC_lEEEfSJ_NS4_8TiledMMAINS4_8MMA_AtomIJNS4_4SM904GMMA30MMA_64x128x8_F32TF32TF32_SS_TNILNSN_7ScaleInE1ELSP_1EEEEEENS4_6LayoutINS5_IJSC_SC_SC_EEENS5_IJNSA_ILi0EEESU_SU_EEEEENS5_IJNS4_10UnderscoreESX_SX_EEEEENS4_13SM90_TMA_LOADENS4_14ComposedLayoutINS4_7SwizzleILi3ELi4ELi3EEENS4_18smem_ptr_flag_bitsILi32EEENSS_INS5_IJSB_NSA_ILi32EEEEEENS5_IJS16_SC_EEEEEEEvNS4_8identityENS4_23SM90_TMA_LOAD_MULTICASTES1A_vS1B_EENS_8epilogue10collective6detail29Sm90TmaWarpSpecializedAdapterINS1F_15DefaultEpilogueIfSJ_SJ_NS1E_6thread17LinearCombinationIfLi1EffLNS1J_9ScaleType4KindE0ELNS_15FloatRoundStyleE2EfEENS1_15EpilogueDefaultEEEEEvvEEEEvNT_6ParamsE,(.L_x_200 - _ZN7cutlass13device_kernelINS_4gemm6kernel13GemmUniversalIN4cute5tupleIJiiiiEEENS1_10collective13CollectiveMmaINS1_34MainloopSm90TmaGmmaWarpSpecializedILi4ENS5_IJNS4_1CILi8EEENSA_ILi1EEESC_EEENS1_32KernelTmaWarpSpecializedPingpongEEENS5_IJNSA_ILi64EEENSA_ILi128EEESG_EEEfNS5_IJlSC_lEEEfSJ_NS4_8TiledMMAINS4_8MMA_AtomIJNS4_4SM904GMMA30MMA_64x128x8_F32TF32TF32_SS_TNILNSN_7ScaleInE1ELSP_1EEEEEENS4_6LayoutINS5_IJSC_SC_SC_EEENS5_IJNSA_ILi0EEESU_SU_EEEEENS5_IJNS4_10UnderscoreESX_SX_EEEEENS4_13SM90_TMA_LOADENS4_14ComposedLayoutINS4_7SwizzleILi3ELi4ELi3EEENS4_18smem_ptr_flag_bitsILi32EEENSS_INS5_IJSB_NSA_ILi32EEEEEENS5_IJS16_SC_EEEEEEEvNS4_8identityENS4_23SM90_TMA_LOAD_MULTICASTES1A_vS1B_EENS_8epilogue10collective6detail29Sm90TmaWarpSpecializedAdapterINS1F_15DefaultEpilogueIfSJ_SJ_NS1E_6thread17LinearCombinationIfLi1EffLNS1J_9ScaleType4KindE0ELNS_15FloatRoundStyleE2EfEENS1_15EpilogueDefaultEEEEEvvEEEEvNT_6ParamsE)
        .other          _ZN7cutlass13device_kernelINS_4gemm6kernel13GemmUniversalIN4cute5tupleIJiiiiEEENS1_10collective13CollectiveMmaINS1_34MainloopSm90TmaGmmaWarpSpecializedILi4ENS5_IJNS4_1CILi8EEENSA_ILi1EEESC_EEENS1_32KernelTmaWarpSpecializedPingpongEEENS5_IJNSA_ILi64EEENSA_ILi128EEESG_EEEfNS5_IJlSC_lEEEfSJ_NS4_8TiledMMAINS4_8MMA_AtomIJNS4_4SM904GMMA30MMA_64x128x8_F32TF32TF32_SS_TNILNSN_7ScaleInE1ELSP_1EEEEEENS4_6LayoutINS5_IJSC_SC_SC_EEENS5_IJNSA_ILi0EEESU_SU_EEEEENS5_IJNS4_10UnderscoreESX_SX_EEEEENS4_13SM90_TMA_LOADENS4_14ComposedLayoutINS4_7SwizzleILi3ELi4ELi3EEENS4_18smem_ptr_flag_bitsILi32EEENSS_INS5_IJSB_NSA_ILi32EEEEEENS5_IJS16_SC_EEEEEEEvNS4_8identityENS4_23SM90_TMA_LOAD_MULTICASTES1A_vS1B_EENS_8epilogue10collective6detail29Sm90TmaWarpSpecializedAdapterINS1F_15DefaultEpilogueIfSJ_SJ_NS1E_6thread17LinearCombinationIfLi1EffLNS1J_9ScaleType4KindE0ELNS_15FloatRoundStyleE2EfEENS1_15EpilogueDefaultEEEEEvvEEEEvNT_6ParamsE,@"STO_CUDA_ENTRY STV_DEFAULT"
_ZN7cutlass13device_kernelINS_4gemm6kernel13GemmUniversalIN4cute5tupleIJiiiiEEENS1_10collective13CollectiveMmaINS1_34MainloopSm90TmaGmmaWarpSpecializedILi4ENS5_IJNS4_1CILi8EEENSA_ILi1EEESC_EEENS1_32KernelTmaWarpSpecializedPingpongEEENS5_IJNSA_ILi64EEENSA_ILi128EEESG_EEEfNS5_IJlSC_lEEEfSJ_NS4_8TiledMMAINS4_8MMA_AtomIJNS4_4SM904GMMA30MMA_64x128x8_F32TF32TF32_SS_TNILNSN_7ScaleInE1ELSP_1EEEEEENS4_6LayoutINS5_IJSC_SC_SC_EEENS5_IJNSA_ILi0EEESU_SU_EEEEENS5_IJNS4_10UnderscoreESX_SX_EEEEENS4_13SM90_TMA_LOADENS4_14ComposedLayoutINS4_7SwizzleILi3ELi4ELi3EEENS4_18smem_ptr_flag_bitsILi32EEENSS_INS5_IJSB_NSA_ILi32EEEEEENS5_IJS16_SC_EEEEEEEvNS4_8identityENS4_23SM90_TMA_LOAD_MULTICASTES1A_vS1B_EENS_8epilogue10collective6detail29Sm90TmaWarpSpecializedAdapterINS1F_15DefaultEpilogueIfSJ_SJ_NS1E_6thread17LinearCombinationIfLi1EffLNS1J_9ScaleType4KindE0ELNS_15FloatRoundStyleE2EfEENS1_15EpilogueDefaultEEEEEvvEEEEvNT_6ParamsE:
[----:B------:R-:W0:Y:S01]  /*0000*/  LDC R1, c[0x0][0x28] ;  /* 0x00000a00ff017b82 */ /* 0x000e220000000800 */
[----:B------:R-:W1:Y:S01]  /*0010*/  S2R R3, SR_TID.X ;  /* 0x0000000000037919 */ /* 0x000e620000002100 */
[----:B------:R-:W-:Y:S01]  /*0020*/  ELECT P0, URZ, PT ;  /* 0x00000000003f782f */ /* 0x000fe20003800000 */
[----:B------:R-:W-:Y:S01]  /*0030*/  BSSY B0, `(.L_x_0) ;  /* 0x0000014000007945 */ /* 0x000fe20003800000 */
[--C-:B-1----:R-:W-:Y:S02]  /*0040*/  SHF.R.U32.HI R0, RZ, 0x5, R3.reuse ;  /* 0x00000005ff007819 */ /* 0x102fe40000011603 */
[----:B------:R-:W-:-:S03]  /*0050*/  SHF.R.U32.HI R5, RZ, 0x7, R3 ;  /* 0x00000007ff057819 */ /* 0x000fc60000011603 */
[----:B------:R-:W1:Y:S02]  /*0060*/  SHFL.IDX PT, R2, R0, RZ, 0x1f ;  /* 0x00001fff00027589 */ /* 0x000e6400000e0000 */
[----:B-1----:R-:W-:Y:S02]  /*0070*/  R2UR UR6, R2 ;  /* 0x00000000020672ca */ /* 0x002fe400000e0000 */
[----:B------:R1:W2:Y:S11]  /*0080*/  SHFL.IDX PT, R2, R5, RZ, 0x1f ;  /* 0x00001fff05027589 */ /* 0x0002b600000e0000 */
[----:B------:R-:W-:-:S02]  /*0090*/  USHF.R.S32.HI UR4, URZ, 0x1f, UR6 ;  /* 0x0000001f3f047899 */ /* 0x000fc40008011406 */
[----:B------:R-:W-:Y:S02]  /*00a0*/  ISETP.NE.OR P0, PT, RZ, UR6, !P0 ;  /* 0x00000006ff007c0c */ /* 0x000fe4000c705670 */
[----:B------:R-:W-:-:S04]  /*00b0*/  ULEA.HI UR4, UR4, UR6, URZ, 0x2 ;  /* 0x0000000604047291 */ /* 0x000fc8000f8f103f */
[----:B------:R-:W-:-:S04]  /*00c0*/  ULOP3.LUT UR4, UR4, 0xfffffffc, URZ, 0xc0, !UPT ;  /* 0xfffffffc04047892 */ /* 0x000fc8000f8ec03f */
[----:B------:R-:W-:-:S03]  /*00d0*/  UIADD3 UR6, UR6, -UR4, URZ ;  /* 0x8000000406067290 */ /* 0x000fc6000fffe03f */
[----:B012---:R-:W-:Y:S09]  /*00e0*/  @P0 BRA `(.L_x_1) ;  /* 0x0000000000200947 */ /* 0x007ff20003800000 */
[----:B------:R-:W-:Y:S02]  /*00f0*/  ULDC.64 UR4, c[0x0][0x198] ;  /* 0x0000660000047ab9 */ /* 0x000fe40000000a00 */
[----:B------:R-:W-:Y:S02]  /*0100*/  UIADD3 UR8, UP0, UR4, 0xf0, URZ ;  /* 0x000000f004087890 */ /* 0x000fe4000ff1e03f */
[----:B------:R-:W-:Y:S02]  /*0110*/  UIADD3 UR4, UP1, UR4, 0x1f0, URZ ;  /* 0x000001f004047890 */ /* 0x000fe4000ff3e03f */
[----:B------:R-:W-:Y:S02]  /*0120*/  UIADD3.X UR9, URZ, UR5, URZ, UP0, !UPT ;  /* 0x000000053f097290 */ /* 0x000fe400087fe43f */
[----:B------:R-:W-:-:S07]  /*0130*/  UIADD3.X UR5, URZ, UR5, URZ, UP1, !UPT ;  /* 0x000000053f057290 */ /* 0x000fce0008ffe43f */
[----:B------:R0:W-:Y:S02]  /*0140*/  UTMACCTL.PF [UR8] ;  /* 0x00000000080079b9 */ /* 0x0001e40008040000 */
[----:B------:R0:W-:Y:S02]  /*0150*/  UTMACCTL.PF [UR4] ;  /* 0x00000000040079b9 */ /* 0x0001e40008040000 */
[----:B0-----:R-:W-:Y:S01]  /*0160*/  NOP ;  /* 0x0000000000007918 */ /* 0x001fe20000000000 */
.L_x_1:
[----:B------:R-:W-:Y:S05]  /*0170*/  BSYNC B0 ;  /* 0x0000000000007941 */ /* 0x000fea0003800000 */
.L_x_0:
[----:B------:R-:W0:Y:S01]  /*0180*/  SHFL.IDX PT, R6, R0, RZ, 0x1f ;  /* 0x00001fff00067589 */ /* 0x000e2200000e0000 */
[----:B------:R-:W-:Y:S01]  /*0190*/  R2UR UR19, R2 ;  /* 0x00000000021372ca */ /* 0x000fe200000e0000 */
[----:B------:R-:W-:Y:S01]  /*01a0*/  UISETP.NE.AND UP0, UPT, UR6, 0x3, UPT ;  /* 0x000000030600788c */ /* 0x000fe2000bf05270 */
[----:B------:R-:W-:-:S03]  /*01b0*/  SHF.R.S32.HI R2, RZ, 0x1f, R3 ;  /* 0x0000001fff027819 */ /* 0x000fc60000011403 */
[----:B------:R-:W-:Y:S01]  /*01c0*/  UISETP.EQ.OR UP0, UPT, UR6, URZ, !UP0 ;  /* 0x0000003f0600728c */ /* 0x000fe2000c702670 */
[----:B------:R-:W-:-:S04]  /*01d0*/  LEA.HI R2, R2, R3, RZ, 0x7 ;  /* 0x0000000302027211 */ /* 0x000fc800078f38ff */
[----:B------:R-:W-:-:S03]  /*01e0*/  LOP3.LUT R2, R2, 0xffffff80, RZ, 0xc0, !PT ;  /* 0xffffff8002027812 */ /* 0x000fc600078ec0ff */
[----:B------:R-:W-:Y:S02]  /*01f0*/  UIADD3 UR14, UR19, -0x1, URZ ;  /* 0xffffffff130e7890 */ /* 0x000fe4000fffe03f */
[----:B------:R-:W-:Y:S02]  /*0200*/  UISETP.EQ.AND UP0, UPT, UR19, URZ, UP0 ;  /* 0x0000003f1300728c */ /* 0x000fe40008702270 */
[----:B------:R-:W-:Y:S02]  /*0210*/  UISETP.GE.U32.AND UP1, UPT, UR14, 0x2, UPT ;  /* 0x000000020e00788c */ /* 0x000fe4000bf26070 */
[----:B------:R-:W-:Y:S01]  /*0220*/  USEL UR40, URZ, 0x1, !UP0 ;  /* 0x000000013f287887 */ /* 0x000fe2000c000000 */
[----:B0-----:R-:W-:-:S03]  /*0230*/  ISETP.NE.AND P0, PT, R6, RZ, PT ;  /* 0x000000ff0600720c */ /* 0x001fc60003f05270 */
[----:B------:R-:W-:-:S10]  /*0240*/  USEL UR40, UR40, 0x2, UP1 ;  /* 0x0000000228287887 */ /* 0x000fd40008800000 */
[----:B------:R-:W-:Y:S05]  /*0250*/  @P0 BRA `(.L_x_2) ;  /* 0x0000000000580947 */ /* 0x000fea0003800000 */
[----:B------:R-:W0:Y:S01]  /*0260*/  S2UR UR7, SR_CgaCtaId ;  /* 0x00000000000779c3 */ /* 0x000e220000008800 */
[----:B------:R-:W-:Y:S01]  /*0270*/  UMOV UR4, 0x400 ;  /* 0x0000040000047882 */ /* 0x000fe20000000000 */
[----:B------:R-:W-:Y:S01]  /*0280*/  UMOV UR5, 0x1 ;  /* 0x0000000100057882 */ /* 0x000fe20000000000 */
[----:B------:R-:W-:Y:S01]  /*0290*/  UMOV UR8, 0x8 ;  /* 0x0000000800087882 */ /* 0x000fe20000000000 */
[----:B------:R-:W-:Y:S01]  /*02a0*/  ELECT P0, URZ, PT ;  /* 0x00000000003f782f */ /* 0x000fe20003800000 */
[----:B------:R-:W-:-:S04]  /*02b0*/  UIADD3 UR8, -UR8, 0x100000, URZ ;  /* 0x0010000008087890 */ /* 0x000fc8000fffe13f */
[----:B------:R-:W-:Y:S02]  /*02c0*/  USHF.L.U32 UR9, UR8, 0xb, URZ ;  /* 0x0000000b08097899 */ /* 0x000fe4000800063f */
[----:B------:R-:W-:Y:S02]  /*02d0*/  USHF.L.U32 UR8, UR8, 0x1, URZ ;  /* 0x0000000108087899 */ /* 0x000fe4000800063f */
[----:B0-----:R-:W-:Y:S02]  /*02e0*/  ULEA UR7, UR7, UR4, 0x18 ;  /* 0x0000000407077291 */ /* 0x001fe4000f8ec03f */
[----:B------:R-:W-:-:S04]  /*02f0*/  UIADD3 UR4, -UR5, 0x100000, URZ ;  /* 0x0010000005047890 */ /* 0x000fc8000fffe13f */
[----:B------:R-:W-:Y:S02]  /*0300*/  USHF.L.U32 UR5, UR4, 0xb, URZ ;  /* 0x0000000b04057899 */ /* 0x000fe4000800063f */
[----:B------:R-:W-:Y:S01]  /*0310*/  USHF.L.U32 UR4, UR4, 0x1, URZ ;  /* 0x0000000104047899 */ /* 0x000fe2000800063f */
[----:B------:R-:W0:Y:S11]  /*0320*/  FENCE.VIEW.ASYNC.S ;  /* 0x00000000000073c6 */ /* 0x000e360000000000 */
[----:B0-----:R0:W1:Y:S01]  /*0330*/  SYNCS.EXCH.64 URZ, [UR7], UR4 ;  /* 0x00000004073f75b2 */ /* 0x0010620008000100 */
[----:B------:R0:W2:Y:S01]  /*0340*/  SYNCS.EXCH.64 URZ, [UR7+0x20], UR8 ;  /* 0x00002008073f75b2 */ /* 0x0000a20008000100 */
[----:B------:R0:W3:Y:S01]  /*0350*/  SYNCS.EXCH.64 URZ, [UR7+0x8], UR4 ;  /* 0x00000804073f75b2 */ /* 0x0000e20008000100 */
[----:B------:R0:W4:Y:S01]  /*0360*/  SYNCS.EXCH.64 URZ, [UR7+0x28], UR8 ;  /* 0x00002808073f75b2 */ /* 0x0001220008000100 */
[----:B------:R0:W0:Y:S01]  /*0370*/  SYNCS.EXCH.64 URZ, [UR7+0x10], UR4 ;  /* 0x00001004073f75b2 */ /* 0x0000220008000100 */
[----:B------:R0:W0:Y:S01]  /*0380*/  SYNCS.EXCH.64 URZ, [UR7+0x30], UR8 ;  /* 0x00003008073f75b2 */ /* 0x0000220008000100 */
[----:B------:R0:W0:Y:S01]  /*0390*/  SYNCS.EXCH.64 URZ, [UR7+0x18], UR4 ;  /* 0x00001804073f75b2 */ /* 0x0000220008000100 */
[----:B------:R0:W0:Y:S01]  /*03a0*/  SYNCS.EXCH.64 URZ, [UR7+0x38], UR8 ;  /* 0x00003808073f75b2 */ /* 0x0000220008000100 */
[----:B------:R-:W-:Y:S01]  /*03b0*/  NOP ;  /* 0x0000000000007918 */ /* 0x000fe20000000000 */
.L_x_2:
[----:B------:R-:W5:Y:S01]  /*03c0*/  S2UR UR15, SR_CTAID.X ;  /* 0x00000000000f79c3 */ /* 0x000f620000002500 */
[----:B------:R-:W1:Y:S01]  /*03d0*/  SHFL.IDX PT, R12, R0, RZ, 0x1f ;  /* 0x00001fff000c7589 */ /* 0x000e6200000e0000 */
[----:B------:R-:W-:Y:S01]  /*03e0*/  IMAD.IADD R4, R3, 0x1, -R2 ;  /* 0x0000000103047824 */ /* 0x000fe200078e0a02 */
[----:B------:R-:W-:Y:S02]  /*03f0*/  ELECT P0, URZ, PT ;  /* 0x00000000003f782f */ /* 0x000fe40003800000 */
[----:B------:R-:W-:Y:S01]  /*0400*/  SHF.R.S32.HI R11, RZ, 0x1f, R6 ;  /* 0x0000001fff0b7819 */ /* 0x000fe20000011406 */
[----:B------:R-:W2:Y:S01]  /*0410*/  SHFL.IDX PT, R8, R0, RZ, 0x1f ;  /* 0x00001fff00087589 */ /* 0x000ea200000e0000 */
[----:B0-----:R-:W-:Y:S01]  /*0420*/  ULDC UR4, c[0x0][0x150] ;  /* 0x0000540000047ab9 */ /* 0x001fe20000000800 */
[----:B------:R-:W-:Y:S01]  /*0430*/  SHF.R.S32.HI R9, RZ, 0x1f, R4 ;  /* 0x0000001fff097819 */ /* 0x000fe20000011404 */
[----:B------:R-:W0:Y:S01]  /*0440*/  S2UR UR8, SR_CTAID.Y ;  /* 0x00000000000879c3 */ /* 0x000e220000002600 */
[----:B------:R-:W-:-:S02]  /*0450*/  LEA.HI R11, R11, R6, RZ, 0x2 ;  /* 0x000000060b0b7211 */ /* 0x000fc400078f10ff */
[----:B------:R-:W-:Y:S02]  /*0460*/  ELECT P1, URZ, PT ;  /* 0x00000000003f782f */ /* 0x000fe40003820000 */
[----:B------:R-:W-:Y:S01]  /*0470*/  LEA.HI R2, R9, R4, RZ, 0x3 ;  /* 0x0000000409027211 */ /* 0x000fe200078f18ff */
[----:B------:R-:W-:Y:S01]  /*0480*/  ULDC UR7, c[0x0][0x144] ;  /* 0x0000510000077ab9 */ /* 0x000fe20000000800 */
[----:B------:R-:W-:Y:S01]  /*0490*/  LOP3.LUT R11, R11, 0x3ffffffc, RZ, 0xc0, !PT ;  /* 0x3ffffffc0b0b7812 */ /* 0x000fe200078ec0ff */
[----:B------:R-:W-:Y:S01]  /*04a0*/  UMOV UR18, 0x80 ;  /* 0x0000008000127882 */ /* 0x000fe20000000000 */
[--C-:B------:R-:W-:Y:S01]  /*04b0*/  SHF.R.S32.HI R7, RZ, 0x3, R2.reuse ;  /* 0x00000003ff077819 */ /* 0x100fe20000011402 */
[----:B------:R-:W-:Y:S01]  /*04c0*/  NOP ;  /* 0x0000000000007918 */ /* 0x000fe20000000000 */
[----:B------:R-:W-:Y:S01]  /*04d0*/  SHF.R.S32.HI R2, RZ, 0x1f, R2 ;  /* 0x0000001fff027819 */ /* 0x000fe20000011402 */
[----:B------:R-:W-:Y:S01]  /*04e0*/  IMAD.IADD R11, R6, 0x1, -R11 ;  /* 0x00000001060b7824 */ /* 0x000fe200078e0a0b */
[----:B------:R-:W-:Y:S01]  /*04f0*/  NOP ;  /* 0x0000000000007918 */ /* 0x000fe20000000000 */
[----:B------:R-:W-:Y:S01]  /*0500*/  ULDC UR17, c[0x0][0x148] ;  /* 0x0000520000117ab9 */ /* 0x000fe20000000800 */
[----:B------:R-:W-:Y:S01]  /*0510*/  LEA.HI R2, R2, R7, RZ, 0x2 ;  /* 0x0000000702027211 */ /* 0x000fe200078f10ff */
[----:B------:R-:W-:Y:S01]  /*0520*/  IMAD.MOV.U32 R23, RZ, RZ, 0x1 ;  /* 0x00000001ff177424 */ /* 0x000fe200078e00ff */
[----:B------:R-:W3:Y:S01]  /*0530*/  SHFL.IDX PT, R5, R5, RZ, 0x1f ;  /* 0x00001fff05057589 */ /* 0x000ee200000e0000 */
[----:B-----5:R-:W-:-:S02]  /*0540*/  I2FP.F32.U32 R10, UR15 ;  /* 0x0000000f000a7c45 */ /* 0x020fc40008201000 */
[----:B-1----:R-:W-:Y:S02]  /*0550*/  ISETP.NE.OR P0, PT, R12, RZ, !P0 ;  /* 0x000000ff0c00720c */ /* 0x002fe40004705670 */
[----:B------:R-:W-:Y:S01]  /*0560*/  LOP3.LUT R2, R2, 0xfffffffc, RZ, 0xc0, !PT ;  /* 0xfffffffc02027812 */ /* 0x000fe200078ec0ff */
[----:B------:R-:W-:Y:S01]  /*0570*/  FMUL R10, R10, UR4 ;  /* 0x000000040a0a7c20 */ /* 0x000fe20008400000 */
[----:B--2---:R-:W-:Y:S01]  /*0580*/  ISETP.NE.OR P1, PT, R8, RZ, !P1 ;  /* 0x000000ff0800720c */ /* 0x004fe20004f25670 */
[----:B------:R-:W-:Y:S01]  /*0590*/  ULDC UR4, c[0x0][0x154] ;  /* 0x0000550000047ab9 */ /* 0x000fe20000000800 */
[----:B0-----:R-:W-:Y:S01]  /*05a0*/  I2FP.F32.U32 R0, UR8 ;  /* 0x0000000800007c45 */ /* 0x001fe20008201000 */
[----:B------:R-:W-:Y:S01]  /*05b0*/  IMAD.IADD R2, R7, 0x1, -R2 ;  /* 0x0000000107027824 */ /* 0x000fe200078e0a02 */
[----:B------:R-:W-:Y:S01]  /*05c0*/  ISETP.NE.AND P2, PT, RZ, UR19, PT ;  /* 0x00000013ff007c0c */ /* 0x000fe2000bf45270 */
[----:B------:R-:W0:Y:S02]  /*05d0*/  F2I.U32.TRUNC.NTZ R10, R10 ;  /* 0x0000000a000a7305 */ /* 0x000e24000020f000 */
[----:B------:R-:W-:Y:S01]  /*05e0*/  FMUL R0, R0, UR4 ;  /* 0x0000000400007c20 */ /* 0x000fe20008400000 */
[----:B------:R-:W-:Y:S01]  /*05f0*/  IMAD R2, R11, 0x4, R2 ;  /* 0x000000040b027824 */ /* 0x000fe200078e0202 */
[----:B------:R-:W-:-:S03]  /*0600*/  VOTEU.ALL UP0, P0 ;  /* 0x00000000003f7886 */ /* 0x000fc60000000000 */
[C---:B------:R-:W-:Y:S01]  /*0610*/  IMAD.SHL.U32 R7, R2.reuse, 0x4, RZ ;  /* 0x0000000402077824 */ /* 0x040fe200078e00ff */
[----:B------:R-:W1:Y:S01]  /*0620*/  F2I.U32.TRUNC.NTZ R0, R0 ;  /* 0x0000000000007305 */ /* 0x000e62000020f000 */
[----:B------:R-:W2:Y:S01]  /*0630*/  @!UP0 S2UR UR11, SR_CgaCtaId ;  /* 0x00000000000b89c3 */ /* 0x000ea20000008800 */
[----:B------:R-:W-:Y:S01]  /*0640*/  VOTEU.ALL UP1, P1 ;  /* 0x00000000003f7886 */ /* 0x000fe20000820000 */
[----:B------:R-:W-:Y:S01]  /*0650*/  @!UP0 UMOV UR10, 0x400 ;  /* 0x00000400000a8882 */ /* 0x000fe20000000000 */
[----:B------:R-:W-:Y:S01]  /*0660*/  LOP3.LUT R22, R2, 0xc, R7, 0x78, !PT ;  /* 0x0000000c02167812 */ /* 0x000fe200078e7807 */
[----:B------:R-:W-:Y:S01]  /*0670*/  VOTEU.ALL UP2, P1 ;  /* 0x00000000003f7886 */ /* 0x000fe20000840000 */
[----:B------:R-:W-:Y:S01]  /*0680*/  VOTEU.ALL UP3, P1 ;  /* 0x00000000003f7886 */ /* 0x000fe20000860000 */
[----:B0-----:R-:W-:Y:S01]  /*0690*/  R2UR UR4, R10 ;  /* 0x000000000a0472ca */ /* 0x001fe200000e0000 */
[----:B------:R-:W-:Y:S01]  /*06a0*/  @!UP1 UMOV UR13, 0x400 ;  /* 0x00000400000d9882 */ /* 0x000fe20000000000 */
[----:B------:R-:W0:Y:S01]  /*06b0*/  @!UP1 S2UR UR16, SR_CgaCtaId ;  /* 0x00000000001099c3 */ /* 0x000e220000008800 */
[----:B------:R-:W-:Y:S01]  /*06c0*/  SHF.R.S32.HI R7, RZ, 0x1f, R22 ;  /* 0x0000001fff077819 */ /* 0x000fe20000011416 */
[----:B------:R-:W-:Y:S01]  /*06d0*/  VOTEU.ALL UP4, P1 ;  /* 0x00000000003f7886 */ /* 0x000fe20000880000 */
[----:B------:R-:W-:-:S02]  /*06e0*/  VOTEU.ALL UP5, P1 ;  /* 0x00000000003f7886 */ /* 0x000fc400008a0000 */
[----:B------:R-:W-:Y:S02]  /*06f0*/  LEA.HI R7, R7, R22, RZ, 0x3 ;  /* 0x0000001607077211 */ /* 0x000fe400078f18ff */
[----:B-1----:R-:W-:Y:S02]  /*0700*/  R2UR UR9, R0 ;  /* 0x00000000000972ca */ /* 0x002fe400000e0000 */
[----:B------:R-:W1:Y:S01]  /*0710*/  LDC R0, c[0x0][0x140] ;  /* 0x00005000ff007b82 */ /* 0x000e620000000800 */
[----:B------:R-:W-:Y:S01]  /*0720*/  LOP3.LUT R11, R7, 0xfffffff8, RZ, 0xc0, !PT ;  /* 0xfffffff8070b7812 */ /* 0x000fe200078ec0ff */
[----:B------:R-:W-:-:S04]  /*0730*/  UIADD3 UR4, -UR4, URZ, URZ ;  /* 0x0000003f04047290 */ /* 0x000fc8000fffe13f */
[----:B------:R-:W-:Y:S01]  /*0740*/  UIMAD UR7, UR7, UR4, UR15 ;  /* 0x00000004070772a4 */ /* 0x000fe2000f8e020f */
[----:B------:R-:W-:Y:S01]  /*0750*/  IMAD.IADD R11, R22, 0x1, -R11 ;  /* 0x00000001160b7824 */ /* 0x000fe200078e0a0b */
[----:B--2---:R-:W-:Y:S01]  /*0760*/  @!UP0 ULEA UR12, UR11, UR10, 0x18 ;  /* 0x0000000a0b0c8291 */ /* 0x004fe2000f8ec03f */
[----:B------:R-:W-:Y:S01]  /*0770*/  UMOV UR4, 0x20 ;  /* 0x0000002000047882 */ /* 0x000fe20000000000 */
[----:B------:R-:W-:-:S04]  /*0780*/  @!UP1 UIADD3 UR10, -UR18, 0x100000, URZ ;  /* 0x00100000120a9890 */ /* 0x000fc8000fffe13f */
[----:B------:R-:W-:Y:S02]  /*0790*/  @!UP1 USHF.L.U32 UR11, UR10, 0xb, URZ ;  /* 0x0000000b0a0b9899 */ /* 0x000fe4000800063f */
[----:B------:R-:W-:Y:S01]  /*07a0*/  @!UP1 USHF.L.U32 UR10, UR10, 0x1, URZ ;  /* 0x000000010a0a9899 */ /* 0x000fe2000800063f */
[----:B------:R-:W-:Y:S01]  /*07b0*/  ISETP.NE.AND P3, PT, R11, UR7, PT ;  /* 0x000000070b007c0c */ /* 0x000fe2000bf65270 */
[----:B------:R-:W-:-:S04]  /*07c0*/  @!UP0 UIADD3 UR4, -UR4, 0x100000, URZ ;  /* 0x0010000004048890 */ /* 0x000fc8000fffe13f */
[----:B------:R-:W-:Y:S02]  /*07d0*/  @!UP0 USHF.L.U32 UR5, UR4, 0xb, URZ ;  /* 0x0000000b04058899 */ /* 0x000fe4000800063f */
[----:B------:R-:W-:Y:S02]  /*07e0*/  @!UP0 USHF.L.U32 UR4, UR4, 0x1, URZ ;  /* 0x0000000104048899 */ /* 0x000fe4000800063f */
[----:B0-----:R-:W-:Y:S01]  /*07f0*/  @!UP1 ULEA UR13, UR16, UR13, 0x18 ;  /* 0x0000000d100d9291 */ /* 0x001fe2000f8ec03f */
[----:B------:R-:W-:Y:S01]  /*0800*/  VOTEU.ALL UP0, P0 ;  /* 0x00000000003f7886 */ /* 0x000fe20000000000 */
[----:B------:R-:W-:Y:S01]  /*0810*/  VOTEU.ALL UP1, P0 ;  /* 0x00000000003f7886 */ /* 0x000fe20000020000 */
[----:B------:R-:W-:Y:S01]  /*0820*/  UIADD3 UR9, -UR9, URZ, URZ ;  /* 0x0000003f09097290 */ /* 0x000fe2000fffe13f */
[----:B------:R-:W-:Y:S02]  /*0830*/  LOP3.LUT P0, RZ, R4, 0x7, RZ, 0xc0, !PT ;  /* 0x0000000704ff7812 */ /* 0x000fe4000780c0ff */
[----:B-1----:R-:W-:Y:S01]  /*0840*/  ISETP.EQ.U32.AND P1, PT, R0, 0x1, PT ;  /* 0x000000010000780c */ /* 0x002fe20003f22070 */
[----:B------:R-:W0:Y:S03]  /*0850*/  FENCE.VIEW.ASYNC.S ;  /* 0x00000000000073c6 */ /* 0x000e260000000000 */
[----:B0-----:R-:W0:Y:S01]  /*0860*/  @!UP0 SYNCS.EXCH.64 URZ, [UR12+0x70], UR4 ;  /* 0x000070040c3f85b2 */ /* 0x001e220008000100 */
[----:B------:R-:W-:-:S02]  /*0870*/  @P3 SHF.R.S32.HI R7, RZ, 0x3, R7 ;  /* 0x00000003ff073819 */ /* 0x000fc40000011407 */
[----:B------:R-:W-:-:S04]  /*0880*/  ISETP.LT.U32.AND P0, PT, R22, 0x8, !P0 ;  /* 0x000000081600780c */ /* 0x000fc80004701070 */
[----:B------:R-:W-:Y:S01]  /*0890*/  SEL R0, RZ, 0x1, !P0 ;  /* 0x00000001ff007807 */ /* 0x000fe20004000000 */
[----:B------:R1:W2:Y:S01]  /*08a0*/  @!UP1 SYNCS.EXCH.64 URZ, [UR12+0x78], UR4 ;  /* 0x000078040c3f95b2 */ /* 0x0002a20008000100 */
[----:B------:R-:W-:Y:S01]  /*08b0*/  NOP ;  /* 0x0000000000007918 */ /* 0x000fe20000000000 */
[----:B-1----:R-:W-:Y:S01]  /*08c0*/  UIMAD UR4, UR17, UR9, UR8 ;  /* 0x00000009110472a4 */ /* 0x002fe2000f8e0208 */
[----:B------:R1:W0:Y:S05]  /*08d0*/  @!UP2 SYNCS.EXCH.64 URZ, [UR13+0x50], UR10 ;  /* 0x0000500a0d3fa5b2 */ /* 0x00022a0008000100 */
[----:B------:R-:W-:-:S04]  /*08e0*/  @P3 ISETP.NE.AND P4, PT, R7, UR4, PT ;  /* 0x0000000407003c0c */ /* 0x000fc8000bf85270 */
[----:B------:R-:W-:-:S04]  /*08f0*/  @P3 SEL R23, RZ, 0x1, P4 ;  /* 0x00000001ff173807 */ /* 0x000fc80002000000 */
[----:B------:R-:W-:Y:S01]  /*0900*/  LOP3.LUT R23, R23, R0, RZ, 0xc0, !PT ;  /* 0x0000000017177212 */ /* 0x000fe200078ec0ff */
[----:B------:R1:W0:Y:S01]  /*0910*/  @!UP3 SYNCS.EXCH.64 URZ, [UR13+0x58], UR10 ;  /* 0x0000580a0d3fb5b2 */ /* 0x0002220008000100 */
[----:B------:R1:W0:Y:S01]  /*0920*/  @!UP4 SYNCS.EXCH.64 URZ, [UR13+0x60], UR10 ;  /* 0x0000600a0d3fc5b2 */ /* 0x0002220008000100 */
[----:B------:R1:W0:Y:S01]  /*0930*/  @!UP5 SYNCS.EXCH.64 URZ, [UR13+0x68], UR10 ;  /* 0x0000680a0d3fd5b2 */ /* 0x0002220008000100 */
[----:B------:R-:W-:Y:S01]  /*0940*/  NOP ;  /* 0x0000000000007918 */ /* 0x000fe20000000000 */
[----:B-1-3--:R-:W-:Y:S05]  /*0950*/  @!P1 BRA `(.L_x_3) ;  /* 0x0000000000089947 */ /* 0x00afea0003800000 */
[----:B0-2-4-:R-:W-:Y:S01]  /*0960*/  UCGABAR_ARV ;  /* 0x00000000000079c7 */ /* 0x015fe20008000000 */
[----:B------:R-:W-:Y:S05]  /*0970*/  BRA `(.L_x_4) ;  /* 0x0000000000047947 */ /* 0x000fea0003800000 */
.L_x_3:
[----:B0-2-4-:R-:W-:Y:S01]  /*0980*/  NOP ;  /* 0x0000000000007918 */ /* 0x015fe20000000000 */
.L_x_4:
[----:B------:R-:W-:Y:S01]  /*0990*/  ULDC.64 UR4, c[0x0][0x598] ;  /* 0x0001660000047ab9 */ /* 0x000fe20000000a00 */
[----:B------:R-:W-:Y:S01]  /*09a0*/  ULDC.64 UR54, c[0x0][0x208] ;  /* 0x0000820000367ab9 */ /* 0x000fe20000000a00 */
[----:B------:R-:W-:-:S04]  /*09b0*/  ISETP.NE.U32.AND P0, PT, RZ, UR4, PT ;  /* 0x00000004ff007c0c */ /* 0x000fc8000bf05070 */
[----:B------:R-:W-:-:S13]  /*09c0*/  ISETP.NE.AND.EX P0, PT, RZ, UR5, PT, P0 ;  /* 0x00000005ff007c0c */ /* 0x000fda000bf05300 */
[----:B------:R-:W-:Y:S05]  /*09d0*/  @!P0 BRA `(.L_x_5) ;  /* 0x00000000001c8947 */ /* 0x000fea0003800000 */
[----:B------:R-:W0:Y:S02]  /*09e0*/  LDC.64 R6, c[0x0][0x598] ;  /* 0x00016600ff067b82 */ /* 0x000e240000000a00 */
[----:B0-----:R-:W2:Y:S02]  /*09f0*/  LDG.E.64 R6, desc[UR54][R6.64] ;  /* 0x0000003606067981 */ /* 0x001ea4000c1e1b00 */
[----:B--2---:R-:W-:-:S04]  /*0a00*/  ISETP.NE.U32.AND P0, PT, R6, RZ, PT ;  /* 0x000000ff0600720c */ /* 0x004fc80003f05070 */
[----:B------:R-:W-:-:S13]  /*0a10*/  ISETP.NE.AND.EX P0, PT, R7, RZ, PT, P0 ;  /* 0x000000ff0700720c */ /* 0x000fda0003f05300 */
[----:B------:R-:W-:Y:S05]  /*0a20*/  @!P0 BRA `(.L_x_5) ;  /* 0x0000000000088947 */ /* 0x000fea0003800000 */
[----:B------:R0:W5:Y:S01]  /*0a30*/  LD.E R88, desc[UR54][R6.64] ;  /* 0x0000003606587980 */ /* 0x000162000c101900 */
[----:B------:R-:W-:Y:S05]  /*0a40*/  BRA `(.L_x_6) ;  /* 0x0000000000247947 */ /* 0x000fea0003800000 */
.L_x_5:
[----:B------:R-:W-:Y:S02]  /*0a50*/  ULDC.64 UR4, c[0x0][0x588] ;  /* 0x0001620000047ab9 */ /* 0x000fe40000000a00 */
[----:B------:R-:W-:-:S04]  /*0a60*/  ISETP.NE.U32.AND P0, PT, RZ, UR4, PT ;  /* 0x00000004ff007c0c */ /* 0x000fc8000bf05070 */
[----:B------:R-:W-:-:S13]  /*0a70*/  ISETP.NE.AND.EX P0, PT, RZ, UR5, PT, P0 ;  /* 0x00000005ff007c0c */ /* 0x000fda000bf05300 */
[----:B------:R-:W-:Y:S05]  /*0a80*/  @!P0 BRA `(.L_x_7) ;  /* 0x00000000000c8947 */ /* 0x000fea0003800000 */
[----:B------:R-:W0:Y:S02]  /*0a90*/  LDC.64 R88, c[0x0][0x588] ;  /* 0x00016200ff587b82 */ /* 0x000e240000000a00 */
[----:B0-----:R1:W5:Y:S01]  /*0aa0*/  LDG.E R88, desc[UR54][R88.64] ;  /* 0x0000003658587981 */ /* 0x001362000c1e1900 */
[----:B------:R-:W-:Y:S05]  /*0ab0*/  BRA `(.L_x_6) ;  /* 0x0000000000087947 */ /* 0x000fea0003800000 */
.L_x_7:
[----:B------:R-:W-:Y:S02]  /*0ac0*/  ULDC UR4, c[0x0][0x580] ;  /* 0x0001600000047ab9 */ /* 0x000fe40000000800 */
[----:B------:R-:W-:-:S07]  /*0ad0*/  IMAD.U32 R88, RZ, RZ, UR4 ;  /* 0x00000004ff587e24 */ /* 0x000fce000f8e00ff */
.L_x_6:
[----:B------:R-:W-:Y:S02]  /*0ae0*/  ULDC.64 UR4, c[0x0][0x5a0] ;  /* 0x0001680000047ab9 */ /* 0x000fe40000000a00 */
[----:B------:R-:W-:-:S04]  /*0af0*/  ISETP.NE.U32.AND P0, PT, RZ, UR4, PT ;  /* 0x00000004ff007c0c */ /* 0x000fc8000bf05070 */
[----:B------:R-:W-:-:S13]  /*0b00*/  ISETP.NE.AND.EX P0, PT, RZ, UR5, PT, P0 ;  /* 0x00000005ff007c0c */ /* 0x000fda000bf05300 */
[----:B------:R-:W-:Y:S05]  /*0b10*/  @!P0 BRA `(.L_x_8) ;  /* 0x00000000001c8947 */ /* 0x000fea0003800000 */
[----:B0-----:R-:W0:Y:S02]  /*0b20*/  LDC.64 R6, c[0x0][0x5a0] ;  /* 0x00016800ff067b82 */ /* 0x001e240000000a00 */
[----:B0-----:R-:W2:Y:S02]  /*0b30*/  LDG.E.64 R6, desc[UR54][R6.64] ;  /* 0x0000003606067981 */ /* 0x001ea4000c1e1b00 */
[----:B--2---:R-:W-:-:S04]  /*0b40*/  ISETP.NE.U32.AND P0, PT, R6, RZ, PT ;  /* 0x000000ff0600720c */ /* 0x004fc80003f05070 */
[----:B------:R-:W-:-:S13]  /*0b50*/  ISETP.NE.AND.EX P0, PT, R7, RZ, PT, P0 ;  /* 0x000000ff0700720c */ /* 0x000fda0003f05300 */
[----:B------:R-:W-:Y:S05]  /*0b60*/  @!P0 BRA `(.L_x_8) ;  /* 0x0000000000088947 */ /* 0x000fea0003800000 */
[----:B-1----:R0:W5:Y:S01]  /*0b70*/  LD.E R89, desc[UR54][R6.64] ;  /* 0x0000003606597980 */ /* 0x002162000c101900 */
[----:B------:R-:W-:Y:S05]  /*0b80*/  BRA `(.L_x_9) ;  /* 0x0000000000247947 */ /* 0x000fea0003800000 */
.L_x_8:
[----:B------:R-:W-:Y:S02]  /*0b90*/  ULDC.64 UR4, c[0x0][0x590] ;  /* 0x0001640000047ab9 */ /* 0x000fe40000000a00 */
[----:B------:R-:W-:-:S04]  /*0ba0*/  ISETP.NE.U32.AND P0, PT, RZ, UR4, PT ;  /* 0x00000004ff007c0c */ /* 0x000fc8000bf05070 */
[----:B------:R-:W-:-:S13]  /*0bb0*/  ISETP.NE.AND.EX P0, PT, RZ, UR5, PT, P0 ;  /* 0x00000005ff007c0c */ /* 0x000fda000bf05300 */
[----:B------:R-:W-:Y:S05]  /*0bc0*/  @!P0 BRA `(.L_x_10) ;  /* 0x00000000000c8947 */ /* 0x000fea0003800000 */
[----:B0-----:R-:W1:Y:S02]  /*0bd0*/  LDC.64 R6, c[0x0][0x590] ;  /* 0x00016400ff067b82 */ /* 0x001e640000000a00 */
[----:B-1----:R1:W5:Y:S01]  /*0be0*/  LDG.E R89, desc[UR54][R6.64] ;  /* 0x0000003606597981 */ /* 0x002362000c1e1900 */
[----:B------:R-:W-:Y:S05]  /*0bf0*/  BRA `(.L_x_9) ;  /* 0x0000000000087947 */ /* 0x000fea0003800000 */
.L_x_10:
[----:B------:R-:W-:Y:S02]  /*0c00*/  ULDC UR4, c[0x0][0x584] ;  /* 0x0001610000047ab9 */ /* 0x000fe40000000800 */
[----:B-1----:R-:W-:-:S07]  /*0c10*/  IMAD.U32 R89, RZ, RZ, UR4 ;  /* 0x00000004ff597e24 */ /* 0x002fce000f8e00ff */
.L_x_9:
[----:B------:R-:W-:Y:S01]  /*0c20*/  ULDC UR4, c[0x0][0x65c] ;  /* 0x0001970000047ab9 */ /* 0x000fe20000000800 */
[----:B01----:R-:W0:Y:S01]  /*0c30*/  LDC.64 R6, c[0x0][0x650] ;  /* 0x00019400ff067b82 */ /* 0x003e220000000a00 */
[----:B------:R-:W-:Y:S01]  /*0c40*/  UISETP.NE.AND UP2, UPT, UR4, 0x1, UPT ;  /* 0x000000010400788c */ /* 0x000fe2000bf45270 */
[----:B------:R-:W-:Y:S01]  /*0c50*/  IMAD.MOV.U32 R18, RZ, RZ, -0x1 ;  /* 0xffffffffff127424 */ /* 0x000fe200078e00ff */
[----:B------:R-:W-:Y:S01]  /*0c60*/  UISETP.NE.AND UP0, UPT, UR19, 0x2, UPT ;  /* 0x000000021300788c */ /* 0x000fe2000bf05270 */
[----:B------:R-:W-:Y:S01]  /*0c70*/  IMAD.MOV.U32 R2, RZ, RZ, -0x1 ;  /* 0xffffffffff027424 */ /* 0x000fe200078e00ff */
[----:B------:R-:W-:Y:S01]  /*0c80*/  UP2UR UR38, UPR, URZ, 0x4 ;  /* 0x000000043f267883 */ /* 0x000fe20008000000 */
[----:B------:R-:W-:-:S06]  /*0c90*/  IMAD.MOV.U32 R19, RZ, RZ, -0x1 ;  /* 0xffffffffff137424 */ /* 0x000fcc00078e00ff */
[----:B------:R-:W-:Y:S01]  /*0ca0*/  @UP2 ULDC UR12, c[0x0][0x10] ;  /* 0x00000400000c2ab9 */ /* 0x000fe20000000800 */
[----:B------:R-:W-:Y:S01]  /*0cb0*/  @UP2 UMOV UR4, UR8 ;  /* 0x0000000800042c82 */ /* 0x000fe20008000000 */
[----:B------:R-:W-:Y:S01]  /*0cc0*/  @UP2 UMOV UR5, URZ ;  /* 0x0000003f00052c82 */ /* 0x000fe20008000000 */
[----:B------:R-:W-:Y:S01]  /*0cd0*/  @!UP2 ULDC UR16, c[0x0][0xc] ;  /* 0x000003000010aab9 */ /* 0x000fe20000000800 */
[----:B------:R-:W-:Y:S01]  /*0ce0*/  @UP2 UIMAD.WIDE.U32 UR12, UR15, UR12, UR4 ;  /* 0x0000000c0f0c22a5 */ /* 0x000fe2000f8e0004 */
[----:B------:R-:W-:Y:S02]  /*0cf0*/  ULDC UR10, c[0x0][0xc] ;  /* 0x00000300000a7ab9 */ /* 0x000fe40000000800 */
[----:B------:R-:W-:Y:S01]  /*0d00*/  @UP2 UMOV UR4, URZ ;  /* 0x0000003f00042c82 */ /* 0x000fe20008000000 */
[----:B------:R-:W-:Y:S01]  /*0d10*/  UMOV UR5, URZ ;  /* 0x0000003f00057c82 */ /* 0x000fe20008000000 */
[----:B------:R-:W-:Y:S01]  /*0d20*/  @UP2 UIADD3 UR18, UR13, UR4, URZ ;  /* 0x000000040d122290 */ /* 0x000fe2000fffe03f */
[----:B------:R-:W-:-:S02]  /*0d30*/  ULDC UR11, c[0x0][0x10] ;  /* 0x00000400000b7ab9 */ /* 0x000fc40000000800 */
[----:B------:R-:W-:Y:S01]  /*0d40*/  UMOV UR4, UR15 ;  /* 0x0000000f00047c82 */ /* 0x000fe20008000000 */
[----:B------:R-:W-:Y:S02]  /*0d50*/  UIMAD.WIDE.U32 UR10, UR10, UR11, URZ ;  /* 0x0000000b0a0a72a5 */ /* 0x000fe4000f8e003f */
[----:B------:R-:W-:Y:S01]  /*0d60*/  @!UP2 UIMAD.WIDE.U32 UR4, UR8, UR16, UR4 ;  /* 0x000000100804a2a5 */ /* 0x000fe2000f8e0004 */
[----:B------:R-:W-:Y:S02]  /*0d70*/  ULDC UR13, c[0x0][0x14] ;  /* 0x00000500000d7ab9 */ /* 0x000fe40000000800 */
[----:B------:R-:W-:Y:S02]  /*0d80*/  UIMAD.WIDE.U32 UR52, UR10, UR13, URZ ;  /* 0x0000000d0a3472a5 */ /* 0x000fe4000f8e003f */
[----:B------:R-:W-:Y:S02]  /*0d90*/  UIMAD UR39, UR11, UR13, URZ ;  /* 0x0000000d0b2772a4 */ /* 0x000fe4000f8e023f */
[----:B------:R-:W-:Y:S01]  /*0da0*/  @!UP2 UMOV UR12, UR4 ;  /* 0x00000004000cac82 */ /* 0x000fe20008000000 */
[----:B------:R-:W-:Y:S01]  /*0db0*/  @!UP2 UMOV UR18, UR5 ;  /* 0x000000050012ac82 */ /* 0x000fe20008000000 */
[----:B------:R-:W-:-:S02]  /*0dc0*/  UIADD3 UR39, UR53, UR39, URZ ;  /* 0x0000002735277290 */ /* 0x000fc4000fffe03f */
[----:B------:R-:W-:-:S04]  /*0dd0*/  UIADD3 UR4, UP1, UR12, UR52, URZ ;  /* 0x000000340c047290 */ /* 0x000fc8000ff3e03f */
[----:B------:R-:W-:Y:S02]  /*0de0*/  UIADD3.X UR5, UR18, UR39, URZ, UP1, !UPT ;  /* 0x0000002712057290 */ /* 0x000fe40008ffe43f */
[----:B------:R-:W-:Y:S02]  /*0df0*/  USEL UR4, UR4, UR12, !UP0 ;  /* 0x0000000c04047287 */ /* 0x000fe4000c000000 */
[----:B------:R-:W-:-:S04]  /*0e00*/  USEL UR5, UR5, UR18, !UP0 ;  /* 0x0000001205057287 */ /* 0x000fc8000c000000 */
[----:B0-----:R-:W-:Y:S01]  /*0e10*/  ISETP.LE.U32.AND P0, PT, R6, UR4, PT ;  /* 0x0000000406007c0c */ /* 0x001fe2000bf03070 */
[----:B------:R-:W-:Y:S02]  /*0e20*/  IMAD.U32 R16, RZ, RZ, UR4 ;  /* 0x00000004ff107e24 */ /* 0x000fe4000f8e00ff */
[----:B------:R-:W-:Y:S02]  /*0e30*/  IMAD.U32 R0, RZ, RZ, UR5 ;  /* 0x00000005ff007e24 */ /* 0x000fe4000f8e00ff */
[----:B------:R-:W-:-:S03]  /*0e40*/  IMAD.U32 R17, RZ, RZ, UR5 ;  /* 0x00000005ff117e24 */ /* 0x000fc6000f8e00ff */
[----:B------:R-:W-:Y:S02]  /*0e50*/  ISETP.GE.U32.AND.EX P0, PT, R0, R7, PT, P0 ;  /* 0x000000070000720c */ /* 0x000fe40003f06100 */
[----:B------:R-:W-:-:S11]  /*0e60*/  PRMT R0, RZ, 0x7610, R0 ;  /* 0x00007610ff007816 */ /* 0x000fd60000000000 */
[----:B------:R-:W-:Y:S05]  /*0e70*/  @P0 BRA `(.L_x_11) ;  /* 0x0000000400500947 */ /* 0x000fea0003800000 */
[----:B------:R-:W-:Y:S01]  /*0e80*/  ULDC.64 UR18, c[0x0][0x628] ;  /* 0x00018a0000127ab9 */ /* 0x000fe20000000a00 */
[C---:B------:R-:W-:Y:S01]  /*0e90*/  R2UR UR20, R16.reuse ;  /* 0x00000000101472ca */ /* 0x040fe200000e0000 */
[----:B------:R-:W-:Y:S01]  /*0ea0*/  ULDC UR16, c[0x0][0x630] ;  /* 0x00018c0000107ab9 */ /* 0x000fe20000000800 */
[----:B------:R-:W-:Y:S02]  /*0eb0*/  ISETP.NE.U32.AND P0, PT, RZ, UR18, PT ;  /* 0x00000012ff007c0c */ /* 0x000fe4000bf05070 */
[----:B------:R-:W-:Y:S02]  /*0ec0*/  R2UR UR4, R16 ;  /* 0x00000000100472ca */ /* 0x000fe400000e0000 */
[----:B------:R-:W-:Y:S02]  /*0ed0*/  ISETP.NE.AND.EX P0, PT, RZ, UR19, PT, P0 ;  /* 0x00000013ff007c0c */ /* 0x000fe4000bf05300 */
[----:B------:R-:W-:-:S11]  /*0ee0*/  R2UR UR5, R17 ;  /* 0x00000000110572ca */ /* 0x000fd600000e0000 */
[----:B------:R-:W-:Y:S05]  /*0ef0*/  @!P0 BRA `(.L_x_12) ;  /* 0x0000000000308947 */ /* 0x000fea0003800000 */
[----:B------:R-:W-:Y:S01]  /*0f00*/  R2UR UR4, R16 ;  /* 0x00000000100472ca */ /* 0x000fe200000e0000 */
[----:B------:R-:W-:Y:S01]  /*0f10*/  ULDC UR12, c[0x0][0x634] ;  /* 0x00018d00000c7ab9 */ /* 0x000fe20000000800 */
[----:B------:R-:W-:-:S11]  /*0f20*/  R2UR UR15, R17 ;  /* 0x00000000110f72ca */ /* 0x000fd600000e0000 */
[----:B------:R-:W-:-:S04]  /*0f30*/  UIADD3 UR12, UP1, UR4, UR12, URZ ;  /* 0x0000000c040c7290 */ /* 0x000fc8000ff3e03f */
[----:B------:R-:W-:-:S04]  /*0f40*/  UIADD3.X UR15, URZ, UR15, URZ, UP1, !UPT ;  /* 0x0000000f3f0f7290 */ /* 0x000fc80008ffe43f */
[----:B------:R-:W-:-:S04]  /*0f50*/  UIMAD.WIDE.U32 UR4, UR15, UR18, URZ ;  /* 0x000000120f0472a5 */ /* 0x000fc8000f8e003f */
[----:B------:R-:W-:Y:S02]  /*0f60*/  UIMAD.WIDE.U32 UR10, UP1, UR12, UR19, UR4 ;  /* 0x000000130c0a72a5 */ /* 0x000fe4000f820004 */
[----:B------:R-:W-:Y:S02]  /*0f70*/  UIMAD.WIDE.U32 UR4, UR12, UR18, URZ ;  /* 0x000000120c0472a5 */ /* 0x000fe4000f8e003f */
[----:B------:R-:W-:Y:S02]  /*0f80*/  UIADD3.X UR13, URZ, URZ, URZ, UP1, !UPT ;  /* 0x0000003f3f0d7290 */ /* 0x000fe40008ffe43f */
[----:B------:R-:W-:Y:S01]  /*0f90*/  UIADD3 URZ, UP1, UR5, UR10, URZ ;  /* 0x0000000a053f7290 */ /* 0x000fe2000ff3e03f */
[----:B------:R-:W-:-:S03]  /*0fa0*/  UMOV UR12, UR11 ;  /* 0x0000000b000c7c82 */ /* 0x000fc60008000000 */
[----:B------:R-:W-:-:S12]  /*0fb0*/  UIMAD.WIDE.U32.X UR4, UR15, UR19, UR12, UP1 ;  /* 0x000000130f0472a5 */ /* 0x000fd800088e040c */
.L_x_12:
[----:B------:R-:W-:Y:S01]  /*0fc0*/  USHF.R.U64 UR4, UR4, UR16, UR5 ;  /* 0x0000001004047299 */ /* 0x000fe20008001205 */
[----:B------:R-:W-:Y:S01]  /*0fd0*/  R2UR UR11, R17 ;  /* 0x00000000110b72ca */ /* 0x000fe200000e0000 */
[----:B------:R-:W-:Y:S02]  /*0fe0*/  USHF.R.U32.HI UR5, URZ, UR16, UR5 ;  /* 0x000000103f057299 */ /* 0x000fe40008011605 */
[----:B------:R-:W-:Y:S01]  /*0ff0*/  UIADD3 UR12, UP1, URZ, -UR4, URZ ;  /* 0x800000043f0c7290 */ /* 0x000fe2000ff3e03f */
[----:B------:R-:W-:Y:S01]  /*1000*/  ULDC.64 UR18, c[0x0][0x620] ;  /* 0x0001880000127ab9 */ /* 0x000fe20000000a00 */
[----:B------:R-:W-:Y:S02]  /*1010*/  UISETP.NE.AND UP2, UPT, UR38, URZ, UPT ;  /* 0x0000003f2600728c */ /* 0x000fe4000bf45270 */
[----:B------:R-:W-:Y:S01]  /*1020*/  UIADD3.X UR5, URZ, ~UR5, URZ, UP1, !UPT ;  /* 0x800000053f057290 */ /* 0x000fe20008ffe43f */
[----:B------:R-:W-:Y:S01]  /*1030*/  UMOV UR10, UR20 ;  /* 0x00000014000a7c82 */ /* 0x000fe20008000000 */
[----:B------:R-:W-:-:S02]  /*1040*/  ULDC UR13, c[0x0][0x618] ;  /* 0x00018600000d7ab9 */ /* 0x000fc40000000800 */
[----:B------:R-:W-:Y:S02]  /*1050*/  UIMAD UR5, UR5, UR18, URZ ;  /* 0x00000012050572a4 */ /* 0x000fe4000f8e023f */
[----:B------:R-:W-:Y:S02]  /*1060*/  UIMAD.WIDE.U32 UR10, UR12, UR18, UR10 ;  /* 0x000000120c0a72a5 */ /* 0x000fe4000f8e000a */
[----:B------:R-:W-:Y:S02]  /*1070*/  UIMAD UR12, UR12, UR19, UR5 ;  /* 0x000000130c0c72a4 */ /* 0x000fe4000f8e0205 */
[----:B------:R-:W-:Y:S02]  /*1080*/  @UP2 UIMAD UR7, UR17, UR9, UR8 ;  /* 0x00000009110722a4 */ /* 0x000fe4000f8e0208 */
[----:B------:R-:W-:Y:S01]  /*1090*/  UIADD3 UR11, UR11, UR12, URZ ;  /* 0x0000000c0b0b7290 */ /* 0x000fe2000fffe03f */
[----:B------:R-:W-:Y:S01]  /*10a0*/  ULDC.64 UR8, c[0x0][0x640] ;  /* 0x0001900000087ab9 */ /* 0x000fe20000000a00 */
[----:B------:R-:W-:-:S02]  /*10b0*/  ULDC UR15, c[0x0][0x608] ;  /* 0x00018200000f7ab9 */ /* 0x000fc40000000800 */
[----:B------:R-:W-:Y:S01]  /*10c0*/  USHF.R.U64 UR20, UR10, UR13, UR11 ;  /* 0x0000000d0a147299 */ /* 0x000fe2000800120b */
[----:B------:R-:W-:Y:S01]  /*10d0*/  ISETP.NE.U32.AND P0, PT, RZ, UR8, PT ;  /* 0x00000008ff007c0c */ /* 0x000fe2000bf05070 */
[----:B------:R-:W-:Y:S01]  /*10e0*/  USHF.R.U32.HI UR11, URZ, UR13, UR11 ;  /* 0x0000000d3f0b7299 */ /* 0x000fe2000801160b */
[----:B------:R-:W-:Y:S02]  /*10f0*/  ULDC UR21, c[0x0][0x658] ;  /* 0x0001960000157ab9 */ /* 0x000fe40000000800 */
[----:B------:R-:W-:Y:S01]  /*1100*/  ISETP.NE.AND.EX P0, PT, RZ, UR9, PT, P0 ;  /* 0x00000009ff007c0c */ /* 0x000fe2000bf05300 */
[----:B------:R-:W-:Y:S02]  /*1110*/  USHF.R.U64 UR25, UR20, UR15, UR11 ;  /* 0x0000000f14197299 */ /* 0x000fe4000800120b */
[----:B------:R-:W-:Y:S01]  /*1120*/  USHF.R.U32.HI UR11, URZ, UR15, UR11 ;  /* 0x0000000f3f0b7299 */ /* 0x000fe2000801160b */
[----:B------:R-:W-:Y:S01]  /*1130*/  UMOV UR10, 0xffffffff ;  /* 0xffffffff000a7882 */ /* 0x000fe20000000000 */
[----:B------:R-:W-:Y:S01]  /*1140*/  ULDC UR5, c[0x0][0x600] ;  /* 0x0001800000057ab9 */ /* 0x000fe20000000800 */
[----:B------:R-:W-:-:S02]  /*1150*/  USHF.L.U32 UR10, UR10, UR21, URZ ;  /* 0x000000150a0a7299 */ /* 0x000fc4000800063f */
[----:B------:R-:W-:Y:S02]  /*1160*/  USHF.R.U64 UR26, UR25, UR21, UR11 ;  /* 0x00000015191a7299 */ /* 0x000fe4000800120b */
[----:B------:R-:W-:Y:S02]  /*1170*/  ULOP3.LUT UR15, URZ, UR10, URZ, 0x33, !UPT ;  /* 0x0000000a3f0f7292 */ /* 0x000fe4000f8e333f */
[----:B------:R-:W-:Y:S02]  /*1180*/  UIADD3 UR19, UR5, -0x1, URZ ;  /* 0xffffffff05137890 */ /* 0x000fe4000fffe03f */
[----:B------:R-:W-:Y:S01]  /*1190*/  USHF.R.U32.HI UR11, URZ, UR21, UR11 ;  /* 0x000000153f0b7299 */ /* 0x000fe2000801160b */
[----:B------:R-:W-:Y:S01]  /*11a0*/  ULDC UR22, c[0x0][0x648] ;  /* 0x0001920000167ab9 */ /* 0x000fe20000000800 */
[----:B------:R-:W-:Y:S01]  /*11b0*/  ULDC UR23, c[0x0][0x638] ;  /* 0x00018e0000177ab9 */ /* 0x000fe20000000800 */
[----:B------:R-:W-:Y:S01]  /*11c0*/  UMOV UR24, 0x1 ;  /* 0x0000000100187882 */ /* 0x000fe20000000000 */
[----:B------:R-:W-:Y:S01]  /*11d0*/  UMOV UR10, UR26 ;  /* 0x0000001a000a7c82 */ /* 0x000fe20008000000 */
[----:B------:R-:W-:Y:S07]  /*11e0*/  @!P0 BRA `(.L_x_13) ;  /* 0x0000000000308947 */ /* 0x000fee0003800000 */
[----:B------:R-:W-:Y:S02]  /*11f0*/  ULDC UR16, c[0x0][0x64c] ;  /* 0x0001930000107ab9 */ /* 0x000fe40000000800 */
        /* <DEDUP_REMOVED lines=8> */
[----:B------:R-:W-:-:S07]  /*1280*/  UIMAD.WIDE.U32.X UR8, UR18, UR9, UR16, UP1 ;  /* 0x00000009120872a5 */ /* 0x000fce00088e0410 */
[----:B------:R-:W-:Y:S01]  /*1290*/  UMOV UR10, UR8 ;  /* 0x00000008000a7c82 */ /* 0x000fe20008000000 */
[----:B------:R-:W-:-:S05]  /*12a0*/  UMOV UR11, UR9 ;  /* 0x00000009000b7c82 */ /* 0x000fca0008000000 */
.L_x_13:
[----:B------:R-:W-:Y:S01]  /*12b0*/  USHF.R.U64 UR9, UR10, UR22, UR11 ;  /* 0x000000160a097299 */ /* 0x000fe2000800120b */
[----:B------:R-:W-:Y:S01]  /*12c0*/  IMAD.MOV.U32 R0, RZ, RZ, 0x1 ;  /* 0x00000001ff007424 */ /* 0x000fe200078e00ff */
[----:B------:R-:W-:Y:S01]  /*12d0*/  USHF.L.U32 UR8, UR24, UR21, URZ ;  /* 0x0000001518087299 */ /* 0x000fe2000800063f */
[----:B------:R-:W-:Y:S01]  /*12e0*/  IMAD.U32 R19, RZ, RZ, UR4 ;  /* 0x00000004ff137e24 */ /* 0x000fe2000f8e00ff */
[----:B------:R-:W-:Y:S02]  /*12f0*/  ULOP3.LUT UR15, UR25, UR15, URZ, 0xc0, !UPT ;  /* 0x0000000f190f7292 */ /* 0x000fe4000f8ec03f */
[----:B------:R-:W-:Y:S02]  /*1300*/  UIADD3 UR10, -UR9, URZ, URZ ;  /* 0x0000003f090a7290 */ /* 0x000fe4000fffe13f */
[----:B------:R-:W-:Y:S02]  /*1310*/  UIMAD UR15, UR8, UR9, UR15 ;  /* 0x00000009080f72a4 */ /* 0x000fe4000f8e020f */
[----:B------:R-:W-:-:S02]  /*1320*/  ULOP3.LUT UR19, UR20, UR19, URZ, 0xc0, !UPT ;  /* 0x0000001314137292 */ /* 0x000fc4000f8ec03f */
[----:B------:R-:W-:Y:S01]  /*1330*/  UIMAD UR8, UR10, UR23, UR26 ;  /* 0x000000170a0872a4 */ /* 0x000fe2000f8e021a */
[----:B------:R-:W-:Y:S01]  /*1340*/  ULDC UR9, c[0x0][0x610] ;  /* 0x0001840000097ab9 */ /* 0x000fe20000000800 */
[----:B------:R-:W-:Y:S02]  /*1350*/  UISETP.NE.AND UP1, UPT, UR38, URZ, UPT ;  /* 0x0000003f2600728c */ /* 0x000fe4000bf25270 */
[----:B------:R-:W-:Y:S02]  /*1360*/  UIMAD UR7, UR15, UR9, UR7 ;  /* 0x000000090f0772a4 */ /* 0x000fe4000f8e0207 */
[----:B------:R-:W-:-:S04]  /*1370*/  UIMAD UR8, UR8, UR5, UR19 ;  /* 0x00000005080872a4 */ /* 0x000fc8000f8e0213 */
[----:B------:R-:W-:Y:S02]  /*1380*/  USEL UR5, UR8, UR7, !UP1 ;  /* 0x0000000708057287 */ /* 0x000fe4000c800000 */
[----:B------:R-:W-:-:S04]  /*1390*/  USEL UR7, UR7, UR8, !UP1 ;  /* 0x0000000807077287 */ /* 0x000fc8000c800000 */
[----:B------:R-:W-:Y:S02]  /*13a0*/  IMAD.U32 R2, RZ, RZ, UR5 ;  /* 0x00000005ff027e24 */ /* 0x000fe4000f8e00ff */
[----:B------:R-:W-:-:S07]  /*13b0*/  IMAD.U32 R18, RZ, RZ, UR7 ;  /* 0x00000007ff127e24 */ /* 0x000fce000f8e00ff */
.L_x_11:
[----:B------:R-:W-:Y:S05]  /*13c0*/  @!P1 BRA `(.L_x_14) ;  /* 0x00000000000c9947 */ /* 0x000fea0003800000 */
[----:B------:R-:W-:Y:S01]  /*13d0*/  UCGABAR_WAIT ;  /* 0x0000000000007dc7 */ /* 0x000fe20008000000 */
[----:B------:R-:W-:Y:S01]  /*13e0*/  CCTL.IVALL ;  /* 0x00000000ff00798f */ /* 0x000fe20002000000 */
[----:B------:R-:W-:Y:S05]  /*13f0*/  BRA `(.L_x_15) ;  /* 0x0000000000047947 */ /* 0x000fea0003800000 */
.L_x_14:
[----:B------:R-:W-:Y:S06]  /*1400*/  BAR.SYNC.DEFER_BLOCKING 0x0 ;  /* 0x0000000000007b1d */ /* 0x000fec0000010000 */
.L_x_15:
[----:B------:R-:W-:Y:S02]  /*1410*/  ULDC UR4, c[0x0][0x28c] ;  /* 0x0000a30000047ab9 */ /* 0x000fe40000000800 */
[----:B------:R-:W-:-:S04]  /*1420*/  UIADD3 UR4, UR4, 0x3f, URZ ;  /* 0x0000003f04047890 */ /* 0x000fc8000fffe03f */
[----:B------:R-:W-:-:S04]  /*1430*/  USHF.R.S32.HI UR5, URZ, 0x1f, UR4 ;  /* 0x0000001f3f057899 */ /* 0x000fc80008011404 */
[----:B------:R-:W-:-:S04]  /*1440*/  ULEA.HI UR5, UR5, UR4, URZ, 0x6 ;  /* 0x0000000405057291 */ /* 0x000fc8000f8f303f */
[----:B------:R-:W-:Y:S01]  /*1450*/  USHF.R.S32.HI UR37, URZ, 0x6, UR5 ;  /* 0x000000063f257899 */ /* 0x000fe20008011405 */
[----:B------:R-:W-:Y:S11]  /*1460*/  @!P2 BRA `(.L_x_16) ;  /* 0x0000004c0088a947 */ /* 0x000ff60003800000 */
[----:B------:R-:W-:-:S06]  /*1470*/  UISETP.GT.U32.AND UP1, UPT, UR14, 0x1, UPT ;  /* 0x000000010e00788c */ /* 0x000fcc000bf24070 */
[----:B------:R-:W-:-:S13]  /*1480*/  PLOP3.LUT P0, PT, PT, PT, UP1, 0x80, 0x0 ;  /* 0x000000000000781c */ /* 0x000fda0003f0f018 */
[----:B------:R-:W-:Y:S05]  /*1490*/  @P0 EXIT ;  /* 0x000000000000094d */ /* 0x000fea0003800000 */
.L_x_17:
[----:B------:R-:W-:-:S08]  /*14a0*/  NOP ;  /* 0x0000000000007918 */ /* 0x000fd00000000000 */
[----:B------:R-:W0:Y:S02]  /*14b0*/  USETMAXREG.TRY_ALLOC.CTAPOOL UP1, 0xe8 ;  /* 0x000000e8000079c8 */ /* 0x000e240008020600 */
[----:B0-----:R-:W-:-:S13]  /*14c0*/  PLOP3.LUT P0, PT, PT, PT, UP1, 0x80, 0x0 ;  /* 0x000000000000781c */ /* 0x001fda0003f0f018 */
[----:B------:R-:W-:Y:S05]  /*14d0*/  @!P0 BRA `(.L_x_17) ;  /* 0xfffffffc00f08947 */ /* 0x000fea000383ffff */
[----:B------:R-:W-:-:S13]  /*14e0*/  LOP3.LUT P0, RZ, R0, 0xff, RZ, 0xc0, !PT ;  /* 0x000000ff00ff7812 */ /* 0x000fda000780c0ff */
[----:B------:R-:W-:Y:S05]  /*14f0*/  @!P0 EXIT ;  /* 0x000000000000894d */ /* 0x000fea0003800000 */
[----:B------:R-:W0:Y:S01]  /*1500*/  S2UR UR5, SR_CgaCtaId ;  /* 0x00000000000579c3 */ /* 0x000e220000008800 */
[CC--:B------:R-:W-:Y:S01]  /*1510*/  LEA.HI R0, R9.reuse, R4.reuse, RZ, 0x2 ;  /* 0x0000000409007211 */ /* 0x0c0fe200078f10ff */
[----:B------:R-:W-:Y:S01]  /*1520*/  UMOV UR42, 0x400 ;  /* 0x00000400002a7882 */ /* 0x000fe20000000000 */
[----:B------:R-:W-:Y:S01]  /*1530*/  LEA.HI R9, R9, R4, RZ, 0x5 ;  /* 0x0000000409097211 */ /* 0x000fe200078f28ff */
[----:B------:R-:W-:Y:S01]  /*1540*/  USHF.R.U32.HI UR4, URZ, 0x2, UR37 ;  /* 0x000000023f047899 */ /* 0x000fe20008011625 */
[--C-:B------:R-:W-:Y:S01]  /*1550*/  SHF.R.S32.HI R90, RZ, 0x2, R0.reuse ;  /* 0x00000002ff5a7819 */ /* 0x100fe20000011400 */
[----:B------:R-:W-:Y:S01]  /*1560*/  ULOP3.LUT UR45, UR37, 0x3, URZ, 0xc0, !UPT ;  /* 0x00000003252d7892 */ /* 0x000fe2000f8ec03f */
[----:B------:R-:W-:Y:S01]  /*1570*/  SHF.R.S32.HI R3, RZ, 0x1f, R0 ;  /* 0x0000001fff037819 */ /* 0x000fe20000011400 */
[----:B------:R-:W1:Y:S01]  /*1580*/  LDC.64 R6, c[0x0][0x5c8] ;  /* 0x00017200ff067b82 */ /* 0x000e620000000a00 */
[----:B------:R-:W-:Y:S01]  /*1590*/  SHF.R.S32.HI R9, RZ, 0x5, R9 ;  /* 0x00000005ff097819 */ /* 0x000fe20000011409 */
[----:B------:R-:W-:Y:S01]  /*15a0*/  UISETP.LT.AND UP1, UPT, UR37, 0x1, UPT ;  /* 0x000000012500788c */ /* 0x000fe2000bf21270 */
[----:B------:R-:W-:Y:S01]  /*15b0*/  LEA.HI R3, R3, R90, RZ, 0x3 ;  /* 0x0000005a03037211 */ /* 0x000fe200078f18ff */
[----:B------:R-:W-:Y:S01]  /*15c0*/  ULOP3.LUT UR4, UR4, 0x1, URZ, 0xc0, !UPT ;  /* 0x0000000104047892 */ /* 0x000fe2000f8ec03f */
[----:B------:R-:W-:-:S02]  /*15d0*/  ULDC UR44, c[0x0][0x658] ;  /* 0x00019600002c7ab9 */ /* 0x000fc40000000800 */
[----:B------:R-:W-:Y:S01]  /*15e0*/  LOP3.LUT R3, R3, 0xfffffff8, RZ, 0xc0, !PT ;  /* 0xfffffff803037812 */ /* 0x000fe200078ec0ff */
[----:B------:R-:W2:Y:S01]  /*15f0*/  LDC R96, c[0x0][0x288] ;  /* 0x0000a200ff607b82 */ /* 0x000ea20000000800 */
[----:B------:R-:W-:Y:S01]  /*1600*/  UMOV UR6, 0xffffffff ;  /* 0xffffffff00067882 */ /* 0x000fe20000000000 */
[----:B------:R-:W-:Y:S01]  /*1610*/  ULDC UR8, c[0x0][0x284] ;  /* 0x0000a10000087ab9 */ /* 0x000fe20000000800 */
[----:B------:R-:W-:Y:S01]  /*1620*/  USEL UR45, UR45, URZ, !UP0 ;  /* 0x0000003f2d2d7287 */ /* 0x000fe2000c000000 */
[----:B------:R-:W-:Y:S01]  /*1630*/  IMAD.IADD R90, R90, 0x1, -R3 ;  /* 0x000000015a5a7824 */ /* 0x000fe200078e0a03 */
[----:B------:R-:W-:Y:S01]  /*1640*/  LOP3.LUT R3, R0, 0xfffffffc, RZ, 0xc0, !PT ;  /* 0xfffffffc00037812 */ /* 0x000fe200078ec0ff */
[----:B------:R-:W-:Y:S01]  /*1650*/  VIADD R0, R5, 0xffffffff ;  /* 0xffffffff05007836 */ /* 0x000fe20000000000 */
[----:B------:R-:W-:Y:S01]  /*1660*/  USEL UR46, UR37, 0x1, UP1 ;  /* 0x00000001252e7887 */ /* 0x000fe20008800000 */
[--C-:B------:R-:W-:Y:S01]  /*1670*/  IMAD R99, R9, -0x10, -R90.reuse ;  /* 0xfffffff009637824 */ /* 0x100fe200078e0a5a */
[----:B0-----:R-:W-:Y:S01]  /*1680*/  ULEA UR42, UR5, UR42, 0x18 ;  /* 0x0000002a052a7291 */ /* 0x001fe2000f8ec03f */
[----:B------:R-:W-:Y:S01]  /*1690*/  IMAD.IADD R3, R4, 0x1, -R3 ;  /* 0x0000000104037824 */ /* 0x000fe200078e0a03 */
[C---:B------:R-:W-:Y:S01]  /*16a0*/  ISETP.NE.AND P0, PT, R0.reuse, RZ, PT ;  /* 0x000000ff0000720c */ /* 0x040fe20003f05270 */
[----:B------:R-:W-:Y:S01]  /*16b0*/  IMAD.SHL.U32 R0, R0, 0x8, RZ ;  /* 0x0000000800007824 */ /* 0x000fe200078e00ff */
[----:B------:R-:W-:Y:S01]  /*16c0*/  UIADD3 UR50, UR42, 0x50, URZ ;  /* 0x000000502a327890 */ /* 0x000fe2000fffe03f */
[--C-:B------:R-:W-:Y:S01]  /*16d0*/  SHF.R.S32.HI R91, RZ, 0x1f, R90.reuse ;  /* 0x0000001fff5b7819 */ /* 0x100fe2000001145a */
[----:B------:R-:W-:Y:S01]  /*16e0*/  IMAD.SHL.U32 R92, R3, 0x2, RZ ;  /* 0x00000002035c7824 */ /* 0x000fe200078e00ff */
[----:B------:R-:W-:Y:S01]  /*16f0*/  USHF.L.U32 UR6, UR6, UR44, URZ ;  /* 0x0000002c06067299 */ /* 0x000fe2000800063f */
[----:B------:R-:W-:Y:S01]  /*1700*/  LOP3.LUT R0, R0, 0x8, RZ, 0xc0, !PT ;  /* 0x0000000800007812 */ /* 0x000fe200078ec0ff */
[----:B------:R-:W-:Y:S01]  /*1710*/  UISETP.EQ.U32.AND UP0, UPT, UR4, 0x1, !UP0 ;  /* 0x000000010400788c */ /* 0x000fe2000c702070 */
[----:B------:R-:W-:Y:S01]  /*1720*/  IMAD.WIDE R90, R9, 0x10, R90 ;  /* 0x00000010095a7825 */ /* 0x000fe200078e025a */
[C---:B-1----:R-:W-:Y:S01]  /*1730*/  SHF.L.U64.HI R94, R6.reuse, 0x3, R7 ;  /* 0x00000003065e7819 */ /* 0x042fe20000010207 */
[----:B------:R-:W-:Y:S01]  /*1740*/  ULDC UR43, c[0x0][0x600] ;  /* 0x00018000002b7ab9 */ /* 0x000fe20000000800 */
[----:B------:R-:W-:Y:S01]  /*1750*/  SEL R100, RZ, 0x1, P0 ;  /* 0x00000001ff647807 */ /* 0x000fe20000000000 */
[----:B------:R-:W-:Y:S01]  /*1760*/  IMAD.SHL.U32 R95, R6, 0x8, RZ ;  /* 0x00000008065f7824 */ /* 0x000fe200078e00ff */
[----:B------:R-:W-:Y:S01]  /*1770*/  LEA R97, R5, UR50, 0x3 ;  /* 0x0000003205617c11 */ /* 0x000fe2000f8e18ff */
[----:B--2---:R-:W-:Y:S01]  /*1780*/  IMAD R96, R3, -0x2, R96 ;  /* 0xfffffffe03607824 */ /* 0x004fe200078e0260 */
[C---:B------:R-:W-:Y:S01]  /*1790*/  LOP3.LUT R101, R0.reuse, 0x8, RZ, 0x3c, !PT ;  /* 0x0000000800657812 */ /* 0x040fe200078e3cff */
[----:B------:R-:W-:Y:S01]  /*17a0*/  VIADD R99, R99, UR8 ;  /* 0x0000000863637c36 */ /* 0x000fe20008000000 */
[----:B------:R-:W-:Y:S01]  /*17b0*/  LOP3.LUT R98, R0, 0x18, RZ, 0x3c, !PT ;  /* 0x0000001800627812 */ /* 0x000fe200078e3cff */
[----:B------:R-:W-:Y:S01]  /*17c0*/  UMOV UR7, 0x1 ;  /* 0x0000000100077882 */ /* 0x000fe20000000000 */
[----:B------:R-:W-:Y:S01]  /*17d0*/  SHF.R.S32.HI R93, RZ, 0x1f, R92 ;  /* 0x0000001fff5d7819 */ /* 0x000fe2000001145c */
[----:B------:R-:W-:-:S02]  /*17e0*/  ULOP3.LUT UR49, UR40, 0x1, URZ, 0xfc, !UPT ;  /* 0x0000000128317892 */ /* 0x000fc4000f8efc3f */
[----:B------:R-:W-:Y:S02]  /*17f0*/  USHF.L.U32 UR36, UR37, 0x1, URZ ;  /* 0x0000000125247899 */ /* 0x000fe4000800063f */
[----:B------:R-:W-:Y:S02]  /*1800*/  USHF.L.U64.HI UR41, UR52, 0x1, UR39 ;  /* 0x0000000134297899 */ /* 0x000fe40008010227 */
[----:B------:R-:W-:Y:S02]  /*1810*/  UIADD3 UR43, UR43, -0x1, URZ ;  /* 0xffffffff2b2b7890 */ /* 0x000fe4000fffe03f */
[----:B------:R-:W-:Y:S02]  /*1820*/  USHF.L.U32 UR44, UR7, UR44, URZ ;  /* 0x0000002c072c7299 */ /* 0x000fe4000800063f */
[----:B------:R-:W-:Y:S02]  /*1830*/  UIADD3 UR46, -UR46, UR37, URZ ;  /* 0x000000252e2e7290 */ /* 0x000fe4000fffe13f */
[----:B------:R-:W-:-:S02]  /*1840*/  ULOP3.LUT UR47, URZ, UR6, URZ, 0x33, !UPT ;  /* 0x000000063f2f7292 */ /* 0x000fc4000f8e333f */
[----:B------:R-:W-:-:S12]  /*1850*/  USEL UR48, URZ, 0x1, !UP0 ;  /* 0x000000013f307887 */ /* 0x000fd8000c000000 */
.L_x_165:
[----:B------:R-:W-:-:S04]  /*1860*/  SHF.L.U32 R0, R100, 0x1f, RZ ;  /* 0x0000001f64007819 */ /* 0x000fc800000006ff */
[----:B------:R-:W0:Y:S02]  /*1870*/  SYNCS.PHASECHK.TRANS64.TRYWAIT P0, [R97+URZ+-0x8], R0 ;  /* 0xfffff800610075a7 */ /* 0x000e24000800017f */
[----:B01234-:R-:W-:Y:S05]  /*1880*/  @!P0 BRA `(.L_x_18) ;  /* 0x0000005800c08947 */ /* 0x01ffea0003800000 */
.L_x_187:
[----:B------:R-:W-:Y:S02]  /*1890*/  ULDC UR4, c[0x0][0x28c] ;  /* 0x0000a30000047ab9 */ /* 0x000fe40000000800 */
[----:B------:R-:W-:-:S13]  /*18a0*/  ISETP.LT.AND P0, PT, RZ, UR4, PT ;  /* 0x00000004ff007c0c */ /* 0x000fda000bf01270 */
[----:B------:R-:W-:Y:S05]  /*18b0*/  @P0 BRA `(.L_x_19) ;  /* 0x0000000000400947 */ /* 0x000fea0003800000 */
[----:B0-----:R-:W-:Y:S01]  /*18c0*/  MOV R0, 0x0 ;  /* 0x0000000000007802 */ /* 0x001fe20000000f00 */
[----:B------:R-:W-:Y:S01]  /*18d0*/  ULDC.64 UR4, c[0x4][0x68] ;  /* 0x01001a0000047ab9 */ /* 0x000fe20000000a00 */
[----:B------:R-:W-:Y:S01]  /*18e0*/  ULDC.64 UR6, c[0x4][0x8] ;  /* 0x0100020000067ab9 */ /* 0x000fe20000000a00 */
[----:B------:R-:W-:Y:S01]  /*18f0*/  IMAD.U32 R4, RZ, RZ, UR4 ;  /* 0x00000004ff047e24 */ /* 0x000fe2000f8e00ff */
[----:B------:R0:W1:Y:S01]  /*1900*/  LDC.64 R14, c[0x4][R0] ;  /* 0x01000000000e7b82 */ /* 0x0000620000000a00 */
[----:B------:R-:W-:Y:S01]  /*1910*/  IMAD.U32 R5, RZ, RZ, UR5 ;  /* 0x00000005ff057e24 */ /* 0x000fe2000f8e00ff */
[----:B------:R-:W-:Y:S01]  /*1920*/  ULDC.64 UR4, c[0x4][0x70] ;  /* 0x01001c0000047ab9 */ /* 0x000fe20000000a00 */
[----:B------:R-:W-:Y:S02]  /*1930*/  IMAD.U32 R10, RZ, RZ, UR6 ;  /* 0x00000006ff0a7e24 */ /* 0x000fe4000f8e00ff */
[----:B------:R-:W-:Y:S02]  /*1940*/  IMAD.U32 R6, RZ, RZ, UR4 ;  /* 0x00000004ff067e24 */ /* 0x000fe4000f8e00ff */
[----:B------:R-:W-:-:S02]  /*1950*/  IMAD.U32 R7, RZ, RZ, UR5 ;  /* 0x00000005ff077e24 */ /* 0x000fc4000f8e00ff */
[----:B------:R-:W-:Y:S02]  /*1960*/  IMAD.U32 R11, RZ, RZ, UR7 ;  /* 0x00000007ff0b7e24 */ /* 0x000fe4000f8e00ff */
[----:B------:R-:W-:Y:S02]  /*1970*/  IMAD.MOV.U32 R8, RZ, RZ, 0x1e1 ;  /* 0x000001e1ff087424 */ /* 0x000fe400078e00ff */
[----:B------:R-:W-:Y:S02]  /*1980*/  IMAD.MOV.U32 R12, RZ, RZ, 0x1 ;  /* 0x00000001ff0c7424 */ /* 0x000fe400078e00ff */
[----:B0-----:R-:W-:-:S07]  /*1990*/  IMAD.MOV.U32 R13, RZ, RZ, RZ ;  /* 0x000000ffff0d7224 */ /* 0x001fce00078e00ff */
[----:B------:R-:W-:-:S07]  /*19a0*/  LEPC R20, `(.L_x_19) ;  /* 0x000000001014794e */ /* 0x000fce0000000000 */
[----:B-1---5:R-:W-:Y:S05]  /*19b0*/  CALL.ABS.NOINC R14 ;  /* 0x000000000e007343 */ /* 0x022fea0003c00000 */
.L_x_19:
[----:B0-----:R-:W-:-:S05]  /*19c0*/  IMAD.U32 R0, RZ, RZ, UR49 ;  /* 0x00000031ff007e24 */ /* 0x001fca000f8e00ff */
[----:B------:R-:W-:-:S13]  /*19d0*/  ISETP.NE.AND P0, PT, R0, 0x3, PT ;  /* 0x000000030000780c */ /* 0x000fda0003f05270 */
[----:B------:R-:W-:Y:S05]  /*19e0*/  @!P0 BRA `(.L_x_20) ;  /* 0x0000000000048947 */ /* 0x000fea0003800000 */
[----:B------:R-:W-:Y:S01]  /*19f0*/  BPT.TRAP 0x1 ;  /* 0x000000040000795c */ /* 0x000fe20000300000 */
.L_x_20:
[----:B------:R-:W-:Y:S02]  /*1a00*/  IMAD.U32 R3, RZ, RZ, UR45 ;  /* 0x0000002dff037e24 */ /* 0x000fe4000f8e00ff */
[----:B------:R-:W-:-:S03]  /*1a10*/  IMAD.U32 R0, RZ, RZ, UR48 ;  /* 0x00000030ff007e24 */ /* 0x000fc6000f8e00ff */
[----:B------:R-:W-:Y:S02]  /*1a20*/  LEA R3, R3, UR42, 0x3 ;  /* 0x0000002a03037c11 */ /* 0x000fe4000f8e18ff */
[----:B------:R-:W-:-:S04]  /*1a30*/  SHF.L.U32 R0, R0, 0x1f, RZ ;  /* 0x0000001f00007819 */ /* 0x000fc800000006ff */
[----:B------:R0:W1:Y:S01]  /*1a40*/  SYNCS.PHASECHK.TRANS64.TRYWAIT P1, [R3+URZ], R0 ;  /* 0x00000000030075a7 */ /* 0x000062000802017f */
[----:B------:R-:W-:Y:S05]  /*1a50*/  @!P0 BRA `(.L_x_21) ;  /* 0x0000000000048947 */ /* 0x000fea0003800000 */
[----:B------:R-:W-:Y:S01]  /*1a60*/  BPT.TRAP 0x1 ;  /* 0x000000040000795c */ /* 0x000fe20000300000 */
.L_x_21:
[----:B------:R-:W-:-:S05]  /*1a70*/  IMAD.U32 R4, RZ, RZ, UR46 ;  /* 0x0000002eff047e24 */ /* 0x000fca000f8e00ff */
[----:B------:R-:W-:Y:S01]  /*1a80*/  ISETP.GE.AND P2, PT, R4, 0x1, PT ;  /* 0x000000010400780c */ /* 0x000fe20003f46270 */
[----:B-1----:R-:W-:-:S12]  /*1a90*/  @P1 BRA `(.L_x_22) ;  /* 0x0000000000081947 */ /* 0x002fd80003800000 */
[----:B------:R-:W1:Y:S02]  /*1aa0*/  SYNCS.PHASECHK.TRANS64.TRYWAIT P1, [R3+URZ], R0 ;  /* 0x00000000030075a7 */ /* 0x000e64000802017f */
[----:B-1----:R-:W-:Y:S05]  /*1ab0*/  @!P1 BRA `(.L_x_23) ;  /* 0x0000005800489947 */ /* 0x002fea0003800000 */
.L_x_22:
[----:B------:R-:W-:Y:S05]  /*1ac0*/  WARPSYNC.ALL ;  /* 0x0000000000007948 */ /* 0x000fea0003800000 */
[----:B------:R-:W-:Y:S01]  /*1ad0*/  UIADD3 UR4, UR42, 0x180, URZ ;  /* 0x000001802a047890 */ /* 0x000fe2000fffe03f */
[----:B------:R-:W-:Y:S01]  /*1ae0*/  WARPGROUP.ARRIVE ;  /* 0x00000000000079c5 */ /* 0x000fe20000000000 */
[----:B------:R-:W-:Y:S02]  /*1af0*/  UIADD3 UR5, UR42, 0x10180, URZ ;  /* 0x000101802a057890 */ /* 0x000fe4000fffe03f */
[----:B------:R-:W-:Y:S02]  /*1b00*/  USHF.R.U32.HI UR4, URZ, 0x4, UR4 ;  /* 0x000000043f047899 */ /* 0x000fe40008011604 */
[----:B------:R-:W-:-:S02]  /*1b10*/  USHF.R.U32.HI UR5, URZ, 0x4, UR5 ;  /* 0x000000043f057899 */ /* 0x000fc40008011605 */
[----:B------:R-:W-:Y:S02]  /*1b20*/  ULOP3.LUT UR4, UR4, 0x3fff, URZ, 0xc0, !UPT ;  /* 0x00003fff04047892 */ /* 0x000fe4000f8ec03f */
[----:B------:R-:W-:Y:S02]  /*1b30*/  ULOP3.LUT UR5, UR5, 0x3fff, URZ, 0xc0, !UPT ;  /* 0x00003fff05057892 */ /* 0x000fe4000f8ec03f */
[----:B------:R-:W-:Y:S02]  /*1b40*/  ULOP3.LUT UR8, UR4, 0x10000, URZ, 0xfc, !UPT ;  /* 0x0001000004087892 */ /* 0x000fe4000f8efc3f */
[----:B------:R-:W-:Y:S02]  /*1b50*/  ULOP3.LUT UR9, UR5, 0x10000, URZ, 0xfc, !UPT ;  /* 0x0001000005097892 */ /* 0x000fe4000f8efc3f */
[----:B------:R-:W-:Y:S02]  /*1b60*/  ULEA UR11, UR45, UR8, 0xa ;  /* 0x000000082d0b7291 */ /* 0x000fe4000f8e503f */
[----:B------:R-:W-:Y:S01]  /*1b70*/  ULEA UR10, UR45, UR9, 0xb ;  /* 0x000000092d0a7291 */ /* 0x000fe2000f8e583f */
[----:B------:R-:W-:Y:S01]  /*1b80*/  UMOV UR5, 0x40000040 ;  /* 0x4000004000057882 */ /* 0x000fe20000000000 */
[----:B------:R-:W-:-:S03]  /*1b90*/  UMOV UR7, 0x40000040 ;  /* 0x4000004000077882 */ /* 0x000fc60000000000 */
[----:B------:R-:W-:Y:S02]  /*1ba0*/  UMOV UR4, UR11 ;  /* 0x0000000b00047c82 */ /* 0x000fe40008000000 */
[----:B------:R-:W-:Y:S02]  /*1bb0*/  UMOV UR6, UR10 ;  /* 0x0000000a00067c82 */ /* 0x000fe40008000000 */
[----:B------:R-:W-:Y:S01]  /*1bc0*/  HGMMA.64x128x8.F32.TF32 R24, gdesc[UR4], RZ, !UPT, gsb0 ;  /* 0x05e00000041879f0 */ /* 0x000fe2000c0028ff */
[----:B------:R-:W-:Y:S02]  /*1bd0*/  UIADD3 UR4, UR11, 0x2, URZ ;  /* 0x000000020b047890 */ /* 0x000fe4000fffe03f */
[----:B------:R-:W-:Y:S01]  /*1be0*/  UIADD3 UR6, UR10, 0x2, URZ ;  /* 0x000000020a067890 */ /* 0x000fe2000fffe03f */
[----:B------:R-:W-:Y:S01]  /*1bf0*/  UMOV UR5, 0x40000040 ;  /* 0x4000004000057882 */ /* 0x000fe20000000000 */
[----:B------:R-:W-:Y:S01]  /*1c00*/  UMOV UR7, 0x40000040 ;  /* 0x4000004000077882 */ /* 0x000fe20000000000 */
[----:B------:R-:W-:-:S02]  /*1c10*/  WARPGROUP.DEPBAR.LE gsb0, 0x0 ;  /* 0x00008000000079c5 */ /* 0x000fc40000010000 */
[----:B------:R-:W-:-:S06]  /*1c20*/  WARPGROUP.ARRIVE ;  /* 0x00000000000079c5 */ /* 0x000fcc0000000000 */
[----:B------:R-:W-:Y:S01]  /*1c30*/  HGMMA.64x128x8.F32.TF32 R24, gdesc[UR4], R24, gsb0 ;  /* 0x05e00000041879f0 */ /* 0x000fe20008002818 */
[----:B------:R-:W-:Y:S02]  /*1c40*/  UIADD3 UR4, UR11, 0x4, URZ ;  /* 0x000000040b047890 */ /* 0x000fe4000fffe03f */
[----:B------:R-:W-:Y:S01]  /*1c50*/  UIADD3 UR6, UR10, 0x4, URZ ;  /* 0x000000040a067890 */ /* 0x000fe2000fffe03f */
[----:B------:R-:W-:Y:S01]  /*1c60*/  UMOV UR5, 0x40000040 ;  /* 0x4000004000057882 */ /* 0x000fe20000000000 */
[----:B------:R-:W-:Y:S01]  /*1c70*/  UMOV UR7, 0x40000040 ;  /* 0x4000004000077882 */ /* 0x000fe20000000000 */
[----:B------:R-:W-:Y:S02]  /*1c80*/  WARPGROUP.DEPBAR.LE gsb0, 0x0 ;  /* 0x00008000000079c5 */ /* 0x000fe40000010000 */
        /* <DEDUP_REMOVED lines=36> */
[----:B------:R-:W-:Y:S03]  /*1ed0*/  HGMMA.64x128x8.F32.TF32 R24, gdesc[UR4], R24, gsb0 ;  /* 0x05e00000041879f0 */ /* 0x000fe60008002818 */
[----:B------:R-:W-:Y:S02]  /*1ee0*/  WARPGROUP.DEPBAR.LE gsb0, 0x0 ;  /* 0x00008000000079c5 */ /* 0x000fe40000010000 */
[----:B------:R-:W-:Y:S05]  /*1ef0*/  @!P2 BRA `(.L_x_24) ;  /* 0x000000040088a947 */ /* 0x000fea0003800000 */
[----:B------:R-:W-:Y:S01]  /*1f00*/  UIADD3 UR10, UR45, 0x1, URZ ;  /* 0x000000012d0a7890 */ /* 0x000fe2000fffe03f */
[----:B01----:R-:W-:Y:S02]  /*1f10*/  IMAD.U32 R0, RZ, RZ, UR46 ;  /* 0x0000002eff007e24 */ /* 0x003fe4000f8e00ff */
[----:B------:R-:W-:Y:S01]  /*1f20*/  IMAD.U32 R3, RZ, RZ, UR45 ;  /* 0x0000002dff037e24 */ /* 0x000fe2000f8e00ff */
[----:B------:R-:W-:-:S04]  /*1f30*/  UISETP.NE.AND UP0, UPT, UR10, 0x4, UPT ;  /* 0x000000040a00788c */ /* 0x000fc8000bf05270 */
[----:B------:R-:W-:Y:S02]  /*1f40*/  USEL UR4, URZ, 0x1, UP0 ;  /* 0x000000013f047887 */ /* 0x000fe40008000000 */
[----:B------:R-:W-:Y:S02]  /*1f50*/  USEL UR10, UR10, URZ, UP0 ;  /* 0x0000003f0a0a7287 */ /* 0x000fe40008000000 */
[----:B------:R-:W-:-:S06]  /*1f60*/  ULOP3.LUT UR4, UR48, UR4, URZ, 0x3c, !UPT ;  /* 0x0000000430047292 */ /* 0x000fcc000f8e3c3f */
[----:B------:R-:W-:-:S07]  /*1f70*/  IMAD.U32 R6, RZ, RZ, UR4 ;  /* 0x00000004ff067e24 */ /* 0x000fce000f8e00ff */
.L_x_31:
[----:B------:R-:W-:Y:S05]  /*1f80*/  @!P0 BRA `(.L_x_25) ;  /* 0x0000000000048947 */ /* 0x000fea0003800000 */
[----:B------:R-:W-:Y:S01]  /*1f90*/  BPT.TRAP 0x1 ;  /* 0x000000040000795c */ /* 0x000fe20000300000 */
.L_x_25:
[----:B------:R-:W-:Y:S01]  /*1fa0*/  ULEA UR4, UR10, UR42, 0x3 ;  /* 0x0000002a0a047291 */ /* 0x000fe2000f8e183f */
[----:B------:R-:W-:-:S08]  /*1fb0*/  SHF.L.U32 R4, R6, 0x1f, RZ ;  /* 0x0000001f06047819 */ /* 0x000fd000000006ff */
[----:B------:R0:W1:Y:S01]  /*1fc0*/  SYNCS.PHASECHK.TRANS64.TRYWAIT P1, [UR4], R4 ;  /* 0x00000004ff0075a7 */ /* 0x0000620008020144 */
[----:B------:R-:W-:Y:S05]  /*1fd0*/  @!P0 BRA `(.L_x_26) ;  /* 0x0000000000048947 */ /* 0x000fea0003800000 */
[----:B------:R-:W-:Y:S01]  /*1fe0*/  BPT.TRAP 0x1 ;  /* 0x000000040000795c */ /* 0x000fe20000300000 */
.L_x_26:
[----:B-1----:R-:W-:Y:S05]  /*1ff0*/  @P1 BRA `(.L_x_27) ;  /* 0x0000000000081947 */ /* 0x002fea0003800000 */
[----:B------:R-:W1:Y:S02]  /*2000*/  SYNCS.PHASECHK.TRANS64.TRYWAIT P1, [UR4], R4 ;  /* 0x00000004ff0075a7 */ /* 0x000e640008020144 */
[----:B-1----:R-:W-:Y:S05]  /*2010*/  @!P1 BRA `(.L_x_28) ;  /* 0x0000005400049947 */ /* 0x002fea0003800000 */
.L_x_27:
[----:B------:R-:W-:Y:S01]  /*2020*/  ULEA UR12, UR10, UR8, 0xa ;  /* 0x000000080a0c7291 */ /* 0x000fe2000f8e503f */
[----:B------:R-:W-:Y:S01]  /*2030*/  WARPGROUP.ARRIVE ;  /* 0x00000000000079c5 */ /* 0x000fe20000000000 */
[----:B------:R-:W-:Y:S01]  /*2040*/  ULEA UR11, UR10, UR9, 0xb ;  /* 0x000000090a0b7291 */ /* 0x000fe2000f8e583f */
[----:B------:R-:W-:Y:S01]  /*2050*/  UMOV UR5, 0x40000040 ;  /* 0x4000004000057882 */ /* 0x000fe20000000000 */
[----:B------:R-:W-:-:S03]  /*2060*/  UMOV UR7, 0x40000040 ;  /* 0x4000004000077882 */ /* 0x000fc60000000000 */
[----:B------:R-:W-:Y:S02]  /*2070*/  UMOV UR4, UR12 ;  /* 0x0000000c00047c82 */ /* 0x000fe40008000000 */
[----:B------:R-:W-:Y:S02]  /*2080*/  UMOV UR6, UR11 ;  /* 0x0000000b00067c82 */ /* 0x000fe40008000000 */
[----:B------:R-:W-:Y:S01]  /*2090*/  HGMMA.64x128x8.F32.TF32 R24, gdesc[UR4], R24, gsb0 ;  /* 0x05e00000041879f0 */ /* 0x000fe20008002818 */
        /* <DEDUP_REMOVED lines=51> */
[----:B------:R-:W-:Y:S01]  /*23d0*/  BPT.TRAP 0x1 ;  /* 0x000000040000795c */ /* 0x000fe20000300000 */
.L_x_29:
[----:B------:R-:W-:Y:S01]  /*23e0*/  ISETP.NE.AND P1, PT, R23, RZ, PT ;  /* 0x000000ff1700720c */ /* 0x000fe20003f25270 */
[----:B------:R-:W-:-:S12]  /*23f0*/  UISETP.GT.U32.AND UP0, UPT, UR40, 0x1, UPT ;  /* 0x000000012800788c */ /* 0x000fd8000bf04070 */
[----:B01----:R-:W-:-:S05]  /*2400*/  @P1 LEA R4, R3, UR42, 0x3 ;  /* 0x0000002a03041c11 */ /* 0x003fca000f8e18ff */
[----:B------:R-:W-:-:S05]  /*2410*/  @P1 VIADD R5, R4, 0x20 ;  /* 0x0000002004051836 */ /* 0x000fca0000000000 */
[----:B------:R-:W-:-:S04]  /*2420*/  @P1 PRMT R5, R22, 0x654, R5 ;  /* 0x0000065416051816 */ /* 0x000fc80000000005 */
[----:B------:R0:W-:Y:S01]  /*2430*/  @P1 SYNCS.ARRIVE.TRANS64.RED.A1T0 RZ, [R5+URZ], RZ ;  /* 0x000000ff05ff19a7 */ /* 0x0001e2000810043f */
[----:B------:R-:W-:-:S13]  /*2440*/  PLOP3.LUT P1, PT, PT, PT, UP0, 0x80, 0x0 ;  /* 0x000000000000781c */ /* 0x000fda0003f2f008 */
[----:B0-----:R-:W-:Y:S05]  /*2450*/  @P1 BRA `(.L_x_30) ;  /* 0x0000000000041947 */ /* 0x001fea0003800000 */
[----:B------:R-:W-:Y:S01]  /*2460*/  BPT.TRAP 0x1 ;  /* 0x000000040000795c */ /* 0x000fe20000300000 */
.L_x_30:
[----:B------:R-:W-:Y:S01]  /*2470*/  UIADD3 UR10, UR10, 0x1, URZ ;  /* 0x000000010a0a7890 */ /* 0x000fe2000fffe03f */
[C---:B------:R-:W-:Y:S01]  /*2480*/  ISETP.GT.AND P2, PT, R0.reuse, 0x1, PT ;  /* 0x000000010000780c */ /* 0x040fe20003f44270 */
[----:B------:R-:W-:Y:S02]  /*2490*/  VIADD R3, R3, 0x1 ;  /* 0x0000000103037836 */ /* 0x000fe40000000000 */
[----:B------:R-:W-:Y:S01]  /*24a0*/  UISETP.NE.AND UP0, UPT, UR10, 0x4, UPT ;  /* 0x000000040a00788c */ /* 0x000fe2000bf05270 */
[----:B------:R-:W-:Y:S02]  /*24b0*/  VIADD R0, R0, 0xffffffff ;  /* 0xffffffff00007836 */ /* 0x000fe40000000000 */
[C---:B------:R-:W-:Y:S01]  /*24c0*/  ISETP.NE.AND P1, PT, R3.reuse, 0x4, PT ;  /* 0x000000040300780c */ /* 0x040fe20003f25270 */
[----:B------:R-:W-:Y:S02]  /*24d0*/  USEL UR4, URZ, 0x1, UP0 ;  /* 0x000000013f047887 */ /* 0x000fe40008000000 */
[----:B------:R-:W-:Y:S01]  /*24e0*/  USEL UR10, UR10, URZ, UP0 ;  /* 0x0000003f0a0a7287 */ /* 0x000fe20008000000 */
[----:B------:R-:W-:-:S03]  /*24f0*/  SEL R3, R3, RZ, P1 ;  /* 0x000000ff03037207 */ /* 0x000fc60000800000 */
[----:B------:R-:W-:Y:S01]  /*2500*/  LOP3.LUT R6, R6, UR4, RZ, 0x3c, !PT ;  /* 0x0000000406067c12 */ /* 0x000fe2000f8e3cff */
[----:B------:R-:W-:Y:S07]  /*2510*/  @P2 BRA `(.L_x_31) ;  /* 0xfffffff800982947 */ /* 0x000fee000383ffff */
.L_x_24:
[----:B01----:R-:W0:Y:S01]  /*2520*/  LDC R0, c[0x0][0x28c] ;  /* 0x0000a300ff007b82 */ /* 0x003e220000000800 */
[----:B------:R1:W-:Y:S01]  /*2530*/  SYNCS.ARRIVE.TRANS64.A1T0 RZ, [R101+UR50], RZ ;  /* 0x000000ff65ff79a7 */ /* 0x0003e20008100032 */
[----:B0-----:R-:W-:-:S13]  /*2540*/  ISETP.GE.AND P1, PT, R0, 0x1, PT ;  /* 0x000000010000780c */ /* 0x001fda0003f26270 */
[----:B-1----:R-:W-:Y:S05]  /*2550*/  @!P1 BRA `(.L_x_32) ;  /* 0x0000000000409947 */ /* 0x002fea0003800000 */
[----:B------:R-:W-:Y:S05]  /*2560*/  @!P0 BRA `(.L_x_33) ;  /* 0x0000000000048947 */ /* 0x000fea0003800000 */
[----:B------:R-:W-:Y:S01]  /*2570*/  BPT.TRAP 0x1 ;  /* 0x000000040000795c */ /* 0x000fe20000300000 */
.L_x_33:
[----:B------:R-:W-:Y:S01]  /*2580*/  ISETP.NE.AND P0, PT, R23, RZ, PT ;  /* 0x000000ff1700720c */ /* 0x000fe20003f05270 */
[----:B------:R-:W-:-:S12]  /*2590*/  IMAD.U32 R3, RZ, RZ, UR42 ;  /* 0x0000002aff037e24 */ /* 0x000fd8000f8e00ff */
[----:B------:R-:W-:-:S05]  /*25a0*/  VOTEU.ANY UP0, P0 ;  /* 0x00000000003f7886 */ /* 0x000fca0000000100 */
[----:B------:R-:W-:Y:S02]  /*25b0*/  @UP0 UIADD3 UR4, UR46, UR45, URZ ;  /* 0x0000002d2e040290 */ /* 0x000fe4000fffe03f */
[----:B------:R-:W-:-:S04]  /*25c0*/  UISETP.GT.U32.AND UP0, UPT, UR40, 0x1, UPT ;  /* 0x000000012800788c */ /* 0x000fc8000bf04070 */
[----:B------:R-:W-:-:S04]  /*25d0*/  IMAD.U32 R0, RZ, RZ, UR4 ;  /* 0x00000004ff007e24 */ /* 0x000fc8000f8e00ff */
[----:B------:R-:W-:-:S05]  /*25e0*/  @P0 IMAD.SHL.U32 R0, R0, 0x8, RZ ;  /* 0x0000000800000824 */ /* 0x000fca00078e00ff */
[----:B------:R-:W-:-:S04]  /*25f0*/  @P0 LOP3.LUT R0, R0, 0x18, RZ, 0xc0, !PT ;  /* 0x0000001800000812 */ /* 0x000fc800078ec0ff */
[----:B------:R-:W-:-:S04]  /*2600*/  @P0 IADD3 R3, R3, 0x20, R0 ;  /* 0x0000002003030810 */ /* 0x000fc80007ffe000 */
[----:B------:R-:W-:-:S04]  /*2610*/  @P0 PRMT R3, R22, 0x654, R3 ;  /* 0x0000065416030816 */ /* 0x000fc80000000003 */
[----:B------:R0:W-:Y:S01]  /*2620*/  @P0 SYNCS.ARRIVE.TRANS64.RED.A1T0 RZ, [R3+URZ], RZ ;  /* 0x000000ff03ff09a7 */ /* 0x0001e2000810043f */
[----:B------:R-:W-:-:S13]  /*2630*/  PLOP3.LUT P0, PT, PT, PT, UP0, 0x80, 0x0 ;  /* 0x000000000000781c */ /* 0x000fda0003f0f008 */
[----:B0-----:R-:W-:Y:S05]  /*2640*/  @P0 BRA `(.L_x_32) ;  /* 0x0000000000040947 */ /* 0x001fea0003800000 */
[----:B------:R-:W-:Y:S01]  /*2650*/  BPT.TRAP 0x1 ;  /* 0x000000040000795c */ /* 0x000fe20000300000 */
.L_x_32:
[----:B------:R-:W-:Y:S02]  /*2660*/  SHF.L.U32 R0, R100, 0x1f, RZ ;  /* 0x0000001f64007819 */ /* 0x000fe400000006ff */
[----:B------:R-:W-:Y:S02]  /*2670*/  SHF.R.S32.HI R9, RZ, 0x1f, R19 ;  /* 0x0000001fff097819 */ /* 0x000fe40000011413 */
[----:B------:R-:W0:Y:S02]  /*2680*/  SYNCS.PHASECHK.TRANS64.TRYWAIT P0, [R97+URZ+0x8], R0 ;  /* 0x00000800610075a7 */ /* 0x000e24000800017f */
[----:B0-----:R-:W-:Y:S05]  /*2690*/  @!P0 BRA `(.L_x_34) ;  /* 0x0000004c007c8947 */ /* 0x001fea0003800000 */
.L_x_188:
[----:B------:R-:W-:Y:S01]  /*26a0*/  ULDC.64 UR4, c[0x0][0x5d0] ;  /* 0x0001740000047ab9 */ /* 0x000fe20000000a00 */
[----:B------:R-:W-:Y:S01]  /*26b0*/  ULDC UR6, c[0x0][0x284] ;  /* 0x0000a10000067ab9 */ /* 0x000fe20000000800 */
[----:B0-----:R-:W-:Y:S02]  /*26c0*/  IMAD R0, R9, UR4, RZ ;  /* 0x0000000409007c24 */ /* 0x001fe4000f8e02ff */
[----:B------:R-:W-:Y:S02]  /*26d0*/  IMAD.SHL.U32 R10, R2, 0x80, RZ ;  /* 0x00000080020a7824 */ /* 0x000fe400078e00ff */
[C---:B------:R-:W-:Y:S02]  /*26e0*/  IMAD R5, R19.reuse, UR5, R0 ;  /* 0x0000000513057c24 */ /* 0x040fe4000f8e0200 */
[----:B------:R-:W-:Y:S01]  /*26f0*/  IMAD.SHL.U32 R0, R18, 0x40, RZ ;  /* 0x0000004012007824 */ /* 0x000fe200078e00ff */
[----:B------:R-:W-:Y:S01]  /*2700*/  SHF.R.S32.HI R11, RZ, 0x1f, R10 ;  /* 0x0000001fff0b7819 */ /* 0x000fe2000001140a */
[----:B------:R-:W-:Y:S01]  /*2710*/  IMAD.WIDE.U32 R2, R19, UR4, R92 ;  /* 0x0000000413027c25 */ /* 0x000fe2000f8e005c */
[----:B------:R-:W-:-:S02]  /*2720*/  ULDC.64 UR4, c[0x0][0x5c8] ;  /* 0x0001720000047ab9 */ /* 0x000fc40000000a00 */
[----:B------:R-:W-:Y:S01]  /*2730*/  ISETP.GE.AND P0, PT, R0, UR6, PT ;  /* 0x0000000600007c0c */ /* 0x000fe2000bf06270 */
[----:B------:R-:W-:Y:S01]  /*2740*/  ULDC UR6, c[0x0][0x288] ;  /* 0x0000a20000067ab9 */ /* 0x000fe20000000800 */
[----:B------:R-:W-:Y:S01]  /*2750*/  IADD3 R2, P1, R10, R2, RZ ;  /* 0x000000020a027210 */ /* 0x000fe20007f3e0ff */
[----:B------:R-:W-:Y:S01]  /*2760*/  IMAD.WIDE R20, R18, 0x40, R90 ;  /* 0x0000004012147825 */ /* 0x000fe200078e025a */
[----:B------:R-:W-:Y:S02]  /*2770*/  ISETP.GE.OR P0, PT, R10, UR6, P0 ;  /* 0x000000060a007c0c */ /* 0x000fe40008706670 */
[----:B------:R-:W-:Y:S01]  /*2780*/  IADD3.X R3, R11, R3, R5, P1, !PT ;  /* 0x000000030b037210 */ /* 0x000fe20000ffe405 */
[----:B------:R-:W-:-:S04]  /*2790*/  IMAD R7, R21, UR4, RZ ;  /* 0x0000000415077c24 */ /* 0x000fc8000f8e02ff */
[C---:B------:R-:W-:Y:S02]  /*27a0*/  IMAD R7, R20.reuse, UR5, R7 ;  /* 0x0000000514077c24 */ /* 0x040fe4000f8e0207 */
[----:B------:R-:W-:-:S04]  /*27b0*/  IMAD.WIDE.U32 R102, R20, UR4, R2 ;  /* 0x0000000414667c25 */ /* 0x000fc8000f8e0002 */
[----:B------:R-:W-:Y:S05]  /*27c0*/  @P0 BRA `(.L_x_35) ;  /* 0x0000003000d00947 */ /* 0x000fea0003800000 */
[----:B-----5:R-:W-:Y:S01]  /*27d0*/  FSETP.NEU.AND P1, PT, R89, RZ, PT ;  /* 0x000000ff5900720b */ /* 0x020fe20003f2d000 */
[----:B------:R-:W-:Y:S01]  /*27e0*/  IMAD.IADD R18, R96, 0x1, -R10 ;  /* 0x0000000160127824 */ /* 0x000fe200078e0a0a */
[----:B------:R-:W-:Y:S01]  /*27f0*/  BSSY B0, `(.L_x_35) ;  /* 0x0000331000007945 */ /* 0x000fe20003800000 */
[----:B------:R-:W-:Y:S02]  /*2800*/  IMAD.IADD R0, R99, 0x1, -R0 ;  /* 0x0000000163007824 */ /* 0x000fe400078e0a00 */
[----:B------:R-:W-:Y:S01]  /*2810*/  IMAD.IADD R7, R103, 0x1, R7 ;  /* 0x0000000167077824 */ /* 0x000fe200078e0207 */
[----:B------:R-:W-:-:S04]  /*2820*/  ISETP.GT.AND P0, PT, R18, RZ, PT ;  /* 0x000000ff1200720c */ /* 0x000fc80003f04270 */
[----:B------:R-:W-:-:S03]  /*2830*/  ISETP.GT.AND P2, PT, R0, RZ, P0 ;  /* 0x000000ff0000720c */ /* 0x000fc60000744270 */
[----:B------:R-:W-:Y:S10]  /*2840*/  @!P1 BRA `(.L_x_36) ;  /* 0x0000002400149947 */ /* 0x000ff40003800000 */
[----:B------:R-:W0:Y:S01]  /*2850*/  LDC.64 R106, c[0x0][0x5b8] ;  /* 0x00016e00ff6a7b82 */ /* 0x000e220000000a00 */
[----:B------:R-:W-:-:S07]  /*2860*/  ULDC.64 UR4, c[0x0][0x5c0] ;  /* 0x0001700000047ab9 */ /* 0x000fce0000000a00 */
[----:B------:R-:W1:Y:S08]  /*2870*/  LDC.64 R108, c[0x0][0x5b0] ;  /* 0x00016c00ff6c7b82 */ /* 0x000e700000000a00 */
[----:B------:R-:W2:Y:S01]  /*2880*/  LDC.64 R110, c[0x0][0x5a8] ;  /* 0x00016a00ff6e7b82 */ /* 0x000ea20000000a00 */
[-C--:B0-----:R-:W-:Y:S02]  /*2890*/  IMAD R4, R9, R106.reuse, RZ ;  /* 0x0000006a09047224 */ /* 0x081fe400078e02ff */
[----:B------:R-:W-:-:S04]  /*28a0*/  IMAD.WIDE.U32 R2, R19, R106, R92 ;  /* 0x0000006a13027225 */ /* 0x000fc800078e005c */
[----:B------:R-:W-:Y:S01]  /*28b0*/  IMAD R103, R19, R107, R4 ;  /* 0x0000006b13677224 */ /* 0x000fe200078e0204 */
[----:B------:R-:W-:Y:S01]  /*28c0*/  IADD3 R4, P1, R10, R2, RZ ;  /* 0x000000020a047210 */ /* 0x000fe20007f3e0ff */
[----:B-1----:R-:W-:-:S03]  /*28d0*/  IMAD R2, R21, R108, RZ ;  /* 0x0000006c15027224 */ /* 0x002fc600078e02ff */
[----:B------:R-:W-:Y:S01]  /*28e0*/  IADD3.X R5, R11, R3, R103, P1, !PT ;  /* 0x000000030b057210 */ /* 0x000fe20000ffe467 */
[C---:B------:R-:W-:Y:S02]  /*28f0*/  IMAD R21, R20.reuse, R109, R2 ;  /* 0x0000006d14157224 */ /* 0x040fe400078e0202 */
[----:B------:R-:W-:-:S04]  /*2900*/  IMAD.WIDE.U32 R2, R20, R108, R4 ;  /* 0x0000006c14027225 */ /* 0x000fc800078e0004 */
[----:B------:R-:W-:Y:S01]  /*2910*/  IMAD.IADD R3, R3, 0x1, R21 ;  /* 0x0000000103037824 */ /* 0x000fe200078e0215 */
[----:B--2---:R-:W-:-:S04]  /*2920*/  LEA R8, P1, R2, R110, 0x2 ;  /* 0x0000006e02087211 */ /* 0x004fc800078210ff */
[----:B------:R-:W-:-:S05]  /*2930*/  LEA.HI.X R9, R2, R111, R3, 0x2, P1 ;  /* 0x0000006f02097211 */ /* 0x000fca00008f1403 */
[----:B------:R0:W2:Y:S01]  /*2940*/  @P2 LDG.E.LTC128B R104, desc[UR54][R8.64] ;  /* 0x0000003608682981 */ /* 0x0000a2000c1e1920 */
[----:B------:R-:W-:Y:S01]  /*2950*/  IMAD.WIDE.U32 R2, R20, R108, R10 ;  /* 0x0000006c14027225 */ /* 0x000fe200078e000a */
[----:B------:R-:W-:Y:S01]  /*2960*/  SHF.L.U64.HI R15, R108, 0x3, R109 ;  /* 0x000000036c0f7819 */ /* 0x000fe2000001026d */
[----:B------:R-:W-:Y:S01]  /*2970*/  BSSY B1, `(.L_x_37) ;  /* 0x0000017000017945 */ /* 0x000fe20003800000 */
[----:B------:R-:W-:Y:S01]  /*2980*/  ISETP.GT.AND P0, PT, R0, 0x8, P0 ;  /* 0x000000080000780c */ /* 0x000fe20000704270 */
[----:B------:R-:W-:Y:S01]  /*2990*/  IMAD.SHL.U32 R14, R108, 0x8, RZ ;  /* 0x000000086c0e7824 */ /* 0x000fe200078e00ff */
[----:B------:R-:W-:-:S03]  /*29a0*/  IADD3 R12, P1, R92, R2, RZ ;  /* 0x000000025c0c7210 */ /* 0x000fc60007f3e0ff */
[----:B------:R-:W-:Y:S01]  /*29b0*/  IMAD.WIDE.U32 R14, R20, R108, R14 ;  /* 0x0000006c140e7225 */ /* 0x000fe200078e000e */
[----:B------:R-:W-:Y:S02]  /*29c0*/  IADD3.X R13, R93, R21, R3, P1, !PT ;  /* 0x000000155d0d7210 */ /* 0x000fe40000ffe403 */
[C---:B------:R-:W-:Y:S01]  /*29d0*/  LEA R6, P1, R102.reuse, UR4, 0x2 ;  /* 0x0000000466067c11 */ /* 0x040fe2000f8210ff */
[----:B------:R-:W-:Y:S02]  /*29e0*/  IMAD.IADD R21, R21, 0x1, R15 ;  /* 0x0000000115157824 */ /* 0x000fe400078e020f */
[----:B------:R-:W-:Y:S01]  /*29f0*/  IMAD.WIDE.U32 R12, R19, R106, R12 ;  /* 0x0000006a130c7225 */ /* 0x000fe200078e000c */
[----:B------:R-:W-:Y:S02]  /*2a00*/  LEA.HI.X R7, R102, UR5, R7, 0x2, P1 ;  /* 0x0000000566077c11 */ /* 0x000fe400088f1407 */
[----:B------:R-:W-:Y:S01]  /*2a10*/  ISETP.GT.AND P1, PT, R18, 0x1, PT ;  /* 0x000000011200780c */ /* 0x000fe20003f24270 */
[----:B------:R-:W-:Y:S01]  /*2a20*/  IMAD.IADD R3, R103, 0x1, R13 ;  /* 0x0000000167037824 */ /* 0x000fe200078e020d */
[----:B------:R-:W-:-:S02]  /*2a30*/  LEA R2, P3, R12, R110, 0x2 ;  /* 0x0000006e0c027211 */ /* 0x000fc400078610ff */
[----:B------:R-:W-:Y:S02]  /*2a40*/  ISETP.GT.AND P5, PT, R0, RZ, P1 ;  /* 0x000000ff0000720c */ /* 0x000fe40000fa4270 */
[----:B------:R-:W-:Y:S02]  /*2a50*/  LEA.HI.X R3, R12, R111, R3, 0x2, P3 ;  /* 0x0000006f0c037211 */ /* 0x000fe400018f1403 */
[----:B0-----:R-:W-:-:S04]  /*2a60*/  IADD3 R8, P3, R4, R14, RZ ;  /* 0x0000000e04087210 */ /* 0x001fc80007f7e0ff */
[----:B------:R-:W-:Y:S01]  /*2a70*/  LEA R12, P4, R8, R110, 0x2 ;  /* 0x0000006e080c7211 */ /* 0x000fe200078810ff */
[----:B------:R-:W-:Y:S02]  /*2a80*/  IMAD.X R5, R21, 0x1, R5, P3 ;  /* 0x0000000115057824 */ /* 0x000fe400018e0605 */
[----:B--2---:R-:W-:-:S04]  /*2a90*/  FMUL R9, R104, R89 ;  /* 0x0000005968097220 */ /* 0x004fc80000400000 */
[----:B------:R-:W-:-:S05]  /*2aa0*/  FFMA R9, R24, R88, R9 ;  /* 0x0000005818097223 */ /* 0x000fca0000000009 */
[----:B------:R0:W-:Y:S01]  /*2ab0*/  @P2 STG.E desc[UR54][R6.64], R9 ;  /* 0x0000000906002986 */ /* 0x0001e2000c101936 */
[----:B------:R-:W-:Y:S05]  /*2ac0*/  @!P5 BRA `(.L_x_38) ;  /* 0x000000000004d947 */ /* 0x000fea0003800000 */
[----:B------:R1:W5:Y:S02]  /*2ad0*/  LDG.E.LTC128B R104, desc[UR54][R2.64+0x4] ;  /* 0x0000043602687981 */ /* 0x000364000c1e1920 */
.L_x_38:
[----:B------:R-:W-:Y:S05]  /*2ae0*/  BSYNC B1 ;  /* 0x0000000000017941 */ /* 0x000fea0003800000 */
.L_x_37:
[----:B-----5:R-:W-:Y:S01]  /*2af0*/  FMUL R4, R104, R89 ;  /* 0x0000005968047220 */ /* 0x020fe20000400000 */
[----:B------:R-:W-:-:S03]  /*2b00*/  LEA.HI.X R13, R8, R111, R5, 0x2, P4 ;  /* 0x0000006f080d7211 */ /* 0x000fc600020f1405 */
[----:B------:R-:W-:-:S05]  /*2b10*/  FFMA R25, R25, R88, R4 ;  /* 0x0000005819197223 */ /* 0x000fca0000000004 */
[----:B------:R2:W-:Y:S04]  /*2b20*/  @P5 STG.E desc[UR54][R6.64+0x4], R25 ;  /* 0x0000041906005986 */ /* 0x0005e8000c101936 */
[----:B------:R-:W3:Y:S01]  /*2b30*/  @P0 LDG.E.LTC128B R104, desc[UR54][R12.64] ;  /* 0x000000360c680981 */ /* 0x000ee2000c1e1920 */
[----:B------:R-:W-:Y:S01]  /*2b40*/  IADD3 R10, P2, P3, R92, R14, R10 ;  /* 0x0000000e5c0a7210 */ /* 0x000fe20007b5e00a */
[----:B------:R-:W-:Y:S01]  /*2b50*/  BSSY B1, `(.L_x_39) ;  /* 0x0000010000017945 */ /* 0x000fe20003800000 */
[----:B0-----:R-:W-:Y:S02]  /*2b60*/  SHF.L.U64.HI R9, R95, 0x2, R94 ;  /* 0x000000025f097819 */ /* 0x001fe4000001025e */
[----:B------:R-:W-:Y:S02]  /*2b70*/  IADD3.X R11, R93, R21, R11, P2, P3 ;  /* 0x000000155d0b7210 */ /* 0x000fe400017e640b */
[----:B------:R-:W-:-:S02]  /*2b80*/  LEA R8, P3, R95, R6, 0x2 ;  /* 0x000000065f087211 */ /* 0x000fc400078610ff */
[----:B------:R-:W-:Y:S01]  /*2b90*/  ISETP.GT.AND P1, PT, R0, 0x8, P1 ;  /* 0x000000080000780c */ /* 0x000fe20000f24270 */
[----:B------:R-:W-:Y:S01]  /*2ba0*/  IMAD.WIDE.U32 R10, R19, R106, R10 ;  /* 0x0000006a130a7225 */ /* 0x000fe200078e000a */
[----:B------:R-:W-:-:S03]  /*2bb0*/  ISETP.GT.AND P2, PT, R18, 0x8, PT ;  /* 0x000000081200780c */ /* 0x000fc60003f44270 */
[----:B------:R-:W-:Y:S01]  /*2bc0*/  IMAD.X R9, R9, 0x1, R7, P3 ;  /* 0x0000000109097824 */ /* 0x000fe200018e0607 */
[----:B------:R-:W-:Y:S01]  /*2bd0*/  LEA R4, P4, R10, R110, 0x2 ;  /* 0x0000006e0a047211 */ /* 0x000fe200078810ff */
[----:B------:R-:W-:Y:S02]  /*2be0*/  IMAD.IADD R11, R103, 0x1, R11 ;  /* 0x00000001670b7824 */ /* 0x000fe400078e020b */
[----:B---3--:R-:W-:-:S04]  /*2bf0*/  FMUL R5, R104, R89 ;  /* 0x0000005968057220 */ /* 0x008fc80000400000 */
[----:B------:R-:W-:Y:S01]  /*2c00*/  FFMA R13, R26, R88, R5 ;  /* 0x000000581a0d7223 */ /* 0x000fe20000000005 */
[----:B------:R-:W-:-:S04]  /*2c10*/  LEA.HI.X R5, R10, R111, R11, 0x2, P4 ;  /* 0x0000006f0a057211 */ /* 0x000fc800020f140b */
[----:B------:R2:W-:Y:S01]  /*2c20*/  @P0 STG.E desc[UR54][R8.64], R13 ;  /* 0x0000000d08000986 */ /* 0x0005e2000c101936 */
[----:B------:R-:W-:Y:S05]  /*2c30*/  @!P1 BRA `(.L_x_40) ;  /* 0x0000000000049947 */ /* 0x000fea0003800000 */
[----:B------:R0:W5:Y:S02]  /*2c40*/  LDG.E.LTC128B R104, desc[UR54][R4.64+0x4] ;  /* 0x0000043604687981 */ /* 0x000164000c1e1920 */
.L_x_40:
[----:B------:R-:W-:Y:S05]  /*2c50*/  BSYNC B1 ;  /* 0x0000000000017941 */ /* 0x000fea0003800000 */
.L_x_39:
[----:B-----5:R-:W-:Y:S01]  /*2c60*/  FMUL R10, R104, R89 ;  /* 0x00000059680a7220 */ /* 0x020fe20000400000 */
[----:B------:R-:W-:Y:S01]  /*2c70*/  ISETP.GT.AND P3, PT, R0, RZ, P2 ;  /* 0x000000ff0000720c */ /* 0x000fe20001764270 */
[----:B------:R-:W-:Y:S01]  /*2c80*/  BSSY B1, `(.L_x_41) ;  /* 0x0000006000017945 */ /* 0x000fe20003800000 */
[----:B------:R-:W-:Y:S01]  /*2c90*/  ISETP.GT.AND P0, PT, R18, 0x9, PT ;  /* 0x000000091200780c */ /* 0x000fe20003f04270 */
[----:B------:R-:W-:-:S05]  /*2ca0*/  FFMA R27, R27, R88, R10 ;  /* 0x000000581b1b7223 */ /* 0x000fca000000000a */
[----:B------:R3:W-:Y:S05]  /*2cb0*/  @P1 STG.E desc[UR54][R8.64+0x4], R27 ;  /* 0x0000041b08001986 */ /* 0x0007ea000c101936 */
[----:B------:R-:W-:Y:S05]  /*2cc0*/  @!P3 BRA `(.L_x_42) ;  /* 0x000000000004b947 */ /* 0x000fea0003800000 */
[----:B------:R4:W5:Y:S02]  /*2cd0*/  LDG.E.LTC128B R104, desc[UR54][R2.64+0x20] ;  /* 0x0000203602687981 */ /* 0x000964000c1e1920 */
.L_x_42:
[----:B------:R-:W-:Y:S05]  /*2ce0*/  BSYNC B1 ;  /* 0x0000000000017941 */ /* 0x000fea0003800000 */
.L_x_41:
[----:B-----5:R-:W-:Y:S01]  /*2cf0*/  FMUL R11, R104, R89 ;  /* 0x00000059680b7220 */ /* 0x020fe20000400000 */
[----:B------:R-:W-:Y:S01]  /*2d00*/  ISETP.GT.AND P1, PT, R0, RZ, P0 ;  /* 0x000000ff0000720c */ /* 0x000fe20000724270 */
[----:B------:R-:W-:Y:S02]  /*2d10*/  BSSY B1, `(.L_x_43) ;  /* 0x0000005000017945 */ /* 0x000fe40003800000 */
[----:B------:R-:W-:-:S05]  /*2d20*/  FFMA R11, R28, R88, R11 ;  /* 0x000000581c0b7223 */ /* 0x000fca000000000b */
[----:B------:R0:W-:Y:S05]  /*2d30*/  @P3 STG.E desc[UR54][R6.64+0x20], R11 ;  /* 0x0000200b06003986 */ /* 0x0001ea000c101936 */
[----:B------:R-:W-:Y:S05]  /*2d40*/  @!P1 BRA `(.L_x_44) ;  /* 0x0000000000049947 */ /* 0x000fea0003800000 */
[----:B------:R0:W5:Y:S02]  /*2d50*/  LDG.E.LTC128B R104, desc[UR54][R2.64+0x24] ;  /* 0x0000243602687981 */ /* 0x000164000c1e1920 */
.L_x_44:
[----:B------:R-:W-:Y:S05]  /*2d60*/  BSYNC B1 ;  /* 0x0000000000017941 */ /* 0x000fea0003800000 */
.L_x_43:
[----:B-----5:R-:W-:Y:S01]  /*2d70*/  FMUL R10, R104, R89 ;  /* 0x00000059680a7220 */ /* 0x020fe20000400000 */
[----:B------:R-:W-:Y:S01]  /*2d80*/  ISETP.GT.AND P2, PT, R0, 0x8, P2 ;  /* 0x000000080000780c */ /* 0x000fe20001744270 */
[----:B------:R-:W-:Y:S02]  /*2d90*/  BSSY B1, `(.L_x_45) ;  /* 0x0000005000017945 */ /* 0x000fe40003800000 */
[----:B------:R-:W-:-:S05]  /*2da0*/  FFMA R29, R29, R88, R10 ;  /* 0x000000581d1d7223 */ /* 0x000fca000000000a */
[----:B------:R0:W-:Y:S05]  /*2db0*/  @P1 STG.E desc[UR54][R6.64+0x24], R29 ;  /* 0x0000241d06001986 */ /* 0x0001ea000c101936 */
[----:B------:R-:W-:Y:S05]  /*2dc0*/  @!P2 BRA `(.L_x_46) ;  /* 0x000000000004a947 */ /* 0x000fea0003800000 */
[----:B------:R0:W5:Y:S02]  /*2dd0*/  LDG.E.LTC128B R104, desc[UR54][R4.64+0x20] ;  /* 0x0000203604687981 */ /* 0x000164000c1e1920 */
.L_x_46:
[----:B------:R-:W-:Y:S05]  /*2de0*/  BSYNC B1 ;  /* 0x0000000000017941 */ /* 0x000fea0003800000 */
.L_x_45:
[----:B0----5:R-:W-:Y:S01]  /*2df0*/  FMUL R11, R104, R89 ;  /* 0x00000059680b7220 */ /* 0x021fe20000400000 */
[----:B------:R-:W-:Y:S01]  /*2e00*/  ISETP.GT.AND P0, PT, R0, 0x8, P0 ;  /* 0x000000080000780c */ /* 0x000fe20000704270 */
[----:B------:R-:W-:Y:S01]  /*2e10*/  BSSY B1, `(.L_x_47) ;  /* 0x0000006000017945 */ /* 0x000fe20003800000 */
[----:B------:R-:W-:Y:S01]  /*2e20*/  ISETP.GT.AND P1, PT, R18, 0x10, PT ;  /* 0x000000101200780c */ /* 0x000fe20003f24270 */
[----:B------:R-:W-:-:S05]  /*2e30*/  FFMA R11, R30, R88, R11 ;  /* 0x000000581e0b7223 */ /* 0x000fca000000000b */
[----:B------:R0:W-:Y:S05]  /*2e40*/  @P2 STG.E desc[UR54][R8.64+0x20], R11 ;  /* 0x0000200b08002986 */ /* 0x0001ea000c101936 */
[----:B------:R-:W-:Y:S05]  /*2e50*/  @!P0 BRA `(.L_x_48) ;  /* 0x0000000000048947 */ /* 0x000fea0003800000 */
[----:B------:R0:W5:Y:S02]  /*2e60*/  LDG.E.LTC128B R104, desc[UR54][R4.64+0x24] ;  /* 0x0000243604687981 */ /* 0x000164000c1e1920 */
.L_x_48:
[----:B------:R-:W-:Y:S05]  /*2e70*/  BSYNC B1 ;  /* 0x0000000000017941 */ /* 0x000fea0003800000 */
.L_x_47:
        /* <DEDUP_REMOVED lines=8> */
.L_x_50:
[----:B------:R-:W-:Y:S05]  /*2f00*/  BSYNC B1 ;  /* 0x0000000000017941 */ /* 0x000fea0003800000 */
.L_x_49:
[----:B0----5:R-:W-:Y:S01]  /*2f10*/  FMUL R11, R104, R89 ;  /* 0x00000059680b7220 */ /* 0x021fe20000400000 */
[----:B------:R-:W-:Y:S01]  /*2f20*/  ISETP.GT.AND P0, PT, R0, RZ, P2 ;  /* 0x000000ff0000720c */ /* 0x000fe20001704270 */
[----:B------:R-:W-:Y:S02]  /*2f30*/  BSSY B1, `(.L_x_51) ;  /* 0x0000005000017945 */ /* 0x000fe40003800000 */
[----:B------:R-:W-:-:S05]  /*2f40*/  FFMA R11, R32, R88, R11 ;  /* 0x00000058200b7223 */ /* 0x000fca000000000b */
[----:B------:R0:W-:Y:S05]  /*2f50*/  @P3 STG.E desc[UR54][R6.64+0x40], R11 ;  /* 0x0000400b06003986 */ /* 0x0001ea000c101936 */
[----:B------:R-:W-:Y:S05]  /*2f60*/  @!P0 BRA `(.L_x_52) ;  /* 0x0000000000048947 */ /* 0x000fea0003800000 */
[----:B------:R0:W5:Y:S02]  /*2f70*/  LDG.E.LTC128B R104, desc[UR54][R2.64+0x44] ;  /* 0x0000443602687981 */ /* 0x000164000c1e1920 */
.L_x_52:
[----:B------:R-:W-:Y:S05]  /*2f80*/  BSYNC B1 ;  /* 0x0000000000017941 */ /* 0x000fea0003800000 */
.L_x_51:
[----:B-----5:R-:W-:Y:S01]  /*2f90*/  FMUL R10, R104, R89 ;  /* 0x00000059680a7220 */ /* 0x020fe20000400000 */
[----:B------:R-:W-:Y:S01]  /*2fa0*/  ISETP.GT.AND P1, PT, R0, 0x8, P1 ;  /* 0x000000080000780c */ /* 0x000fe20000f24270 */
[----:B------:R-:W-:Y:S02]  /*2fb0*/  BSSY B1, `(.L_x_53) ;  /* 0x0000005000017945 */ /* 0x000fe40003800000 */
[----:B------:R-:W-:-:S05]  /*2fc0*/  FFMA R33, R33, R88, R10 ;  /* 0x0000005821217223 */ /* 0x000fca000000000a */
[----:B------:R0:W-:Y:S05]  /*2fd0*/  @P0 STG.E desc[UR54][R6.64+0x44], R33 ;  /* 0x0000442106000986 */ /* 0x0001ea000c101936 */
[----:B------:R-:W-:Y:S05]  /*2fe0*/  @!P1 BRA `(.L_x_54) ;  /* 0x0000000000049947 */ /* 0x000fea0003800000 */
[----:B------:R0:W5:Y:S02]  /*2ff0*/  LDG.E.LTC128B R104, desc[UR54][R4.64+0x40] ;  /* 0x0000403604687981 */ /* 0x000164000c1e1920 */
.L_x_54:
[----:B------:R-:W-:Y:S05]  /*3000*/  BSYNC B1 ;  /* 0x0000000000017941 */ /* 0x000fea0003800000 */
.L_x_53:
        /* <DEDUP_REMOVED lines=8> */
.L_x_56:
[----:B------:R-:W-:Y:S05]  /*3090*/  BSYNC B1 ;  /* 0x0000000000017941 */ /* 0x000fea0003800000 */
.L_x_55:
        /* <DEDUP_REMOVED lines=8> */
.L_x_58:
[----:B------:R-:W-:Y:S05]  /*3120*/  BSYNC B1 ;  /* 0x0000000000017941 */ /* 0x000fea0003800000 */
.L_x_57:
[----:B0----5:R-:W-:Y:S01]  /*3130*/  FMUL R11, R104, R89 ;  /* 0x00000059680b7220 */ /* 0x021fe20000400000 */
[----:B------:R-:W-:Y:S01]  /*3140*/  ISETP.GT.AND P2, PT, R0, RZ, P1 ;  /* 0x000000ff0000720c */ /* 0x000fe20000f44270 */
[----:B------:R-:W-:Y:S02]  /*3150*/  BSSY B1, `(.L_x_59) ;  /* 0x0000005000017945 */ /* 0x000fe40003800000 */
[----:B------:R-:W-:-:S05]  /*3160*/  FFMA R11, R36, R88, R11 ;  /* 0x00000058240b7223 */ /* 0x000fca000000000b */
[----:B------:R0:W-:Y:S05]  /*3170*/  @P3 STG.E desc[UR54][R6.64+0x60], R11 ;  /* 0x0000600b06003986 */ /* 0x0001ea000c101936 */
[----:B------:R-:W-:Y:S05]  /*3180*/  @!P2 BRA `(.L_x_60) ;  /* 0x000000000004a947 */ /* 0x000fea0003800000 */
[----:B------:R0:W5:Y:S02]  /*3190*/  LDG.E.LTC128B R104, desc[UR54][R2.64+0x64] ;  /* 0x0000643602687981 */ /* 0x000164000c1e1920 */
.L_x_60:
[----:B------:R-:W-:Y:S05]  /*31a0*/  BSYNC B1 ;  /* 0x0000000000017941 */ /* 0x000fea0003800000 */
.L_x_59:
[----:B-----5:R-:W-:Y:S01]  /*31b0*/  FMUL R10, R104, R89 ;  /* 0x00000059680a7220 */ /* 0x020fe20000400000 */
[----:B------:R-:W-:Y:S01]  /*31c0*/  ISETP.GT.AND P0, PT, R0, 0x8, P0 ;  /* 0x000000080000780c */ /* 0x000fe20000704270 */
[----:B------:R-:W-:Y:S02]  /*31d0*/  BSSY B1, `(.L_x_61) ;  /* 0x0000005000017945 */ /* 0x000fe40003800000 */
[----:B------:R-:W-:-:S05]  /*31e0*/  FFMA R37, R37, R88, R10 ;  /* 0x0000005825257223 */ /* 0x000fca000000000a */
[----:B------:R0:W-:Y:S05]  /*31f0*/  @P2 STG.E desc[UR54][R6.64+0x64], R37 ;  /* 0x0000642506002986 */ /* 0x0001ea000c101936 */
[----:B------:R-:W-:Y:S05]  /*3200*/  @!P0 BRA `(.L_x_62) ;  /* 0x0000000000048947 */ /* 0x000fea0003800000 */
[----:B------:R0:W5:Y:S02]  /*3210*/  LDG.E.LTC128B R104, desc[UR54][R4.64+0x60] ;  /* 0x0000603604687981 */ /* 0x000164000c1e1920 */
.L_x_62:
[----:B------:R-:W-:Y:S05]  /*3220*/  BSYNC B1 ;  /* 0x0000000000017941 */ /* 0x000fea0003800000 */
.L_x_61:
        /* <DEDUP_REMOVED lines=8> */
.L_x_64:
[----:B------:R-:W-:Y:S05]  /*32b0*/  BSYNC B1 ;  /* 0x0000000000017941 */ /* 0x000fea0003800000 */
.L_x_63:
        /* <DEDUP_REMOVED lines=8> */
.L_x_66:
[----:B------:R-:W-:Y:S05]  /*3340*/  BSYNC B1 ;  /* 0x0000000000017941 */ /* 0x000fea0003800000 */
.L_x_65:
[----:B0----5:R-:W-:Y:S01]  /*3350*/  FMUL R11, R104, R89 ;  /* 0x00000059680b7220 */ /* 0x021fe20000400000 */
[----:B------:R-:W-:Y:S01]  /*3360*/  ISETP.GT.AND P1, PT, R0, RZ, P0 ;  /* 0x000000ff0000720c */ /* 0x000fe20000724270 */
[----:B------:R-:W-:Y:S02]  /*3370*/  BSSY B1, `(.L_x_67) ;  /* 0x0000005000017945 */ /* 0x000fe40003800000 */
[----:B------:R-:W-:-:S05]  /*3380*/  FFMA R11, R40, R88, R11 ;  /* 0x00000058280b7223 */ /* 0x000fca000000000b */
[----:B------:R0:W-:Y:S05]  /*3390*/  @P3 STG.E desc[UR54][R6.64+0x80], R11 ;  /* 0x0000800b06003986 */ /* 0x0001ea000c101936 */
[----:B------:R-:W-:Y:S05]  /*33a0*/  @!P1 BRA `(.L_x_68) ;  /* 0x0000000000049947 */ /* 0x000fea0003800000 */
[----:B------:R0:W5:Y:S02]  /*33b0*/  LDG.E.LTC128B R104, desc[UR54][R2.64+0x84] ;  /* 0x0000843602687981 */ /* 0x000164000c1e1920 */
.L_x_68:
[----:B------:R-:W-:Y:S05]  /*33c0*/  BSYNC B1 ;  /* 0x0000000000017941 */ /* 0x000fea0003800000 */
.L_x_67:
[----:B-----5:R-:W-:Y:S01]  /*33d0*/  FMUL R10, R104, R89 ;  /* 0x00000059680a7220 */ /* 0x020fe20000400000 */
[----:B------:R-:W-:Y:S01]  /*33e0*/  ISETP.GT.AND P2, PT, R0, 0x8, P2 ;  /* 0x000000080000780c */ /* 0x000fe20001744270 */
[----:B------:R-:W-:Y:S02]  /*33f0*/  BSSY B1, `(.L_x_69) ;  /* 0x0000005000017945 */ /* 0x000fe40003800000 */
[----:B------:R-:W-:-:S05]  /*3400*/  FFMA R41, R41, R88, R10 ;  /* 0x0000005829297223 */ /* 0x000fca000000000a */
[----:B------:R0:W-:Y:S05]  /*3410*/  @P1 STG.E desc[UR54][R6.64+0x84], R41 ;  /* 0x0000842906001986 */ /* 0x0001ea000c101936 */
[----:B------:R-:W-:Y:S05]  /*3420*/  @!P2 BRA `(.L_x_70) ;  /* 0x000000000004a947 */ /* 0x000fea0003800000 */
[----:B------:R0:W5:Y:S02]  /*3430*/  LDG.E.LTC128B R104, desc[UR54][R4.64+0x80] ;  /* 0x0000803604687981 */ /* 0x000164000c1e1920 */
.L_x_70:
[----:B------:R-:W-:Y:S05]  /*3440*/  BSYNC B1 ;  /* 0x0000000000017941 */ /* 0x000fea0003800000 */
.L_x_69:
        /* <DEDUP_REMOVED lines=8> */
.L_x_72:
[----:B------:R-:W-:Y:S05]  /*34d0*/  BSYNC B1 ;  /* 0x0000000000017941 */ /* 0x000fea0003800000 */
.L_x_71:
        /* <DEDUP_REMOVED lines=8> */
.L_x_74:
[----:B------:R-:W-:Y:S05]  /*3560*/  BSYNC B1 ;  /* 0x0000000000017941 */ /* 0x000fea0003800000 */
.L_x_73:
[----:B0----5:R-:W-:Y:S01]  /*3570*/  FMUL R11, R104, R89 ;  /* 0x00000059680b7220 */ /* 0x021fe20000400000 */
[----:B------:R-:W-:Y:S01]  /*3580*/  ISETP.GT.AND P0, PT, R0, RZ, P2 ;  /* 0x000000ff0000720c */ /* 0x000fe20001704270 */
[----:B------:R-:W-:Y:S02]  /*3590*/  BSSY B1, `(.L_x_75) ;  /* 0x0000005000017945 */ /* 0x000fe40003800000 */
[----:B------:R-:W-:-:S05]  /*35a0*/  FFMA R11, R44, R88, R11 ;  /* 0x000000582c0b7223 */ /* 0x000fca000000000b */
[----:B------:R0:W-:Y:S05]  /*35b0*/  @P3 STG.E desc[UR54][R6.64+0xa0], R11 ;  /* 0x0000a00b06003986 */ /* 0x0001ea000c101936 */
[----:B------:R-:W-:Y:S05]  /*35c0*/  @!P0 BRA `(.L_x_76) ;  /* 0x0000000000048947 */ /* 0x000fea0003800000 */
[----:B------:R0:W5:Y:S02]  /*35d0*/  LDG.E.LTC128B R104, desc[UR54][R2.64+0xa4] ;  /* 0x0000a43602687981 */ /* 0x000164000c1e1920 */
.L_x_76:
[----:B------:R-:W-:Y:S05]  /*35e0*/  BSYNC B1 ;  /* 0x0000000000017941 */ /* 0x000fea0003800000 */
.L_x_75:
[----:B-----5:R-:W-:Y:S01]  /*35f0*/  FMUL R10, R104, R89 ;  /* 0x00000059680a7220 */ /* 0x020fe20000400000 */
[----:B------:R-:W-:Y:S01]  /*3600*/  ISETP.GT.AND P1, PT, R0, 0x8, P1 ;  /* 0x000000080000780c */ /* 0x000fe20000f24270 */
[----:B------:R-:W-:Y:S02]  /*3610*/  BSSY B1, `(.L_x_77) ;  /* 0x0000005000017945 */ /* 0x000fe40003800000 */
[----:B------:R-:W-:-:S05]  /*3620*/  FFMA R45, R45, R88, R10 ;  /* 0x000000582d2d7223 */ /* 0x000fca000000000a */
[----:B------:R0:W-:Y:S05]  /*3630*/  @P0 STG.E desc[UR54][R6.64+0xa4], R45 ;  /* 0x0000a42d06000986 */ /* 0x0001ea000c101936 */
[----:B------:R-:W-:Y:S05]  /*3640*/  @!P1 BRA `(.L_x_78) ;  /* 0x0000000000049947 */ /* 0x000fea0003800000 */
[----:B------:R0:W5:Y:S02]  /*3650*/  LDG.E.LTC128B R104, desc[UR54][R4.64+0xa0] ;  /* 0x0000a03604687981 */ /* 0x000164000c1e1920 */
.L_x_78:
[----:B------:R-:W-:Y:S05]  /*3660*/  BSYNC B1 ;  /* 0x0000000000017941 */ /* 0x000fea0003800000 */
.L_x_77:
        /* <DEDUP_REMOVED lines=8> */
.L_x_80:
[----:B------:R-:W-:Y:S05]  /*36f0*/  BSYNC B1 ;  /* 0x0000000000017941 */ /* 0x000fea0003800000 */
.L_x_79:
        /* <DEDUP_REMOVED lines=8> */
.L_x_82:
[----:B------:R-:W-:Y:S05]  /*3780*/  BSYNC B1 ;  /* 0x0000000000017941 */ /* 0x000fea0003800000 */
.L_x_81:
[----:B0----5:R-:W-:Y:S01]  /*3790*/  FMUL R11, R104, R89 ;  /* 0x00000059680b7220 */ /* 0x021fe20000400000 */
[----:B------:R-:W-:Y:S01]  /*37a0*/  ISETP.GT.AND P2, PT, R0, RZ, P1 ;  /* 0x000000ff0000720c */ /* 0x000fe20000f44270 */
[----:B------:R-:W-:Y:S02]  /*37b0*/  BSSY B1, `(.L_x_83) ;  /* 0x0000005000017945 */ /* 0x000fe40003800000 */
[----:B------:R-:W-:-:S05]  /*37c0*/  FFMA R11, R48, R88, R11 ;  /* 0x00000058300b7223 */ /* 0x000fca000000000b */
[----:B------:R0:W-:Y:S05]  /*37d0*/  @P3 STG.E desc[UR54][R6.64+0xc0], R11 ;  /* 0x0000c00b06003986 */ /* 0x0001ea000c101936 */
[----:B------:R-:W-:Y:S05]  /*37e0*/  @!P2 BRA `(.L_x_84) ;  /* 0x000000000004a947 */ /* 0x000fea0003800000 */
[----:B------:R0:W5:Y:S02]  /*37f0*/  LDG.E.LTC128B R104, desc[UR54][R2.64+0xc4] ;  /* 0x0000c43602687981 */ /* 0x000164000c1e1920 */
.L_x_84:
[----:B------:R-:W-:Y:S05]  /*3800*/  BSYNC B1 ;  /* 0x0000000000017941 */ /* 0x000fea0003800000 */
.L_x_83:
[----:B-----5:R-:W-:Y:S01]  /*3810*/  FMUL R10, R104, R89 ;  /* 0x00000059680a7220 */ /* 0x020fe20000400000 */
[----:B------:R-:W-:Y:S01]  /*3820*/  ISETP.GT.AND P0, PT, R0, 0x8, P0 ;  /* 0x000000080000780c */ /* 0x000fe20000704270 */
[----:B------:R-:W-:Y:S02]  /*3830*/  BSSY B1, `(.L_x_85) ;  /* 0x0000005000017945 */ /* 0x000fe40003800000 */
[----:B------:R-:W-:-:S05]  /*3840*/  FFMA R49, R49, R88, R10 ;  /* 0x0000005831317223 */ /* 0x000fca000000000a */
[----:B------:R0:W-:Y:S05]  /*3850*/  @P2 STG.E desc[UR54][R6.64+0xc4], R49 ;  /* 0x0000c43106002986 */ /* 0x0001ea000c101936 */
[----:B------:R-:W-:Y:S05]  /*3860*/  @!P0 BRA `(.L_x_86) ;  /* 0x0000000000048947 */ /* 0x000fea0003800000 */
[----:B------:R0:W5:Y:S02]  /*3870*/  LDG.E.LTC128B R104, desc[UR54][R4.64+0xc0] ;  /* 0x0000c03604687981 */ /* 0x000164000c1e1920 */
.L_x_86:
[----:B------:R-:W-:Y:S05]  /*3880*/  BSYNC B1 ;  /* 0x0000000000017941 */ /* 0x000fea0003800000 */
.L_x_85:
        /* <DEDUP_REMOVED lines=8> */
.L_x_88:
[----:B------:R-:W-:Y:S05]  /*3910*/  BSYNC B1 ;  /* 0x0000000000017941 */ /* 0x000fea0003800000 */
.L_x_87:
        /* <DEDUP_REMOVED lines=8> */
.L_x_90:
[----:B------:R-:W-:Y:S05]  /*39a0*/  BSYNC B1 ;  /* 0x0000000000017941 */ /* 0x000fea0003800000 */
.L_x_89:
[----:B0----5:R-:W-:Y:S01]  /*39b0*/  FMUL R11, R104, R89 ;  /* 0x00000059680b7220 */ /* 0x021fe20000400000 */
[----:B------:R-:W-:Y:S01]  /*39c0*/  ISETP.GT.AND P1, PT, R0, RZ, P0 ;  /* 0x000000ff0000720c */ /* 0x000fe20000724270 */
[----:B------:R-:W-:Y:S02]  /*39d0*/  BSSY B1, `(.L_x_91) ;  /* 0x0000005000017945 */ /* 0x000fe40003800000 */
[----:B------:R-:W-:-:S05]  /*39e0*/  FFMA R11, R52, R88, R11 ;  /* 0x00000058340b7223 */ /* 0x000fca000000000b */
[----:B------:R0:W-:Y:S05]  /*39f0*/  @P3 STG.E desc[UR54][R6.64+0xe0], R11 ;  /* 0x0000e00b06003986 */ /* 0x0001ea000c101936 */
[----:B------:R-:W-:Y:S05]  /*3a00*/  @!P1 BRA `(.L_x_92) ;  /* 0x0000000000049947 */ /* 0x000fea0003800000 */
[----:B------:R0:W5:Y:S02]  /*3a10*/  LDG.E.LTC128B R104, desc[UR54][R2.64+0xe4] ;  /* 0x0000e43602687981 */ /* 0x000164000c1e1920 */
.L_x_92:
[----:B------:R-:W-:Y:S05]  /*3a20*/  BSYNC B1 ;  /* 0x0000000000017941 */ /* 0x000fea0003800000 */
.L_x_91:
[----:B-----5:R-:W-:Y:S01]  /*3a30*/  FMUL R10, R104, R89 ;  /* 0x00000059680a7220 */ /* 0x020fe20000400000 */
[----:B------:R-:W-:Y:S01]  /*3a40*/  ISETP.GT.AND P2, PT, R0, 0x8, P2 ;  /* 0x000000080000780c */ /* 0x000fe20001744270 */
[----:B------:R-:W-:Y:S02]  /*3a50*/  BSSY B1, `(.L_x_93) ;  /* 0x0000005000017945 */ /* 0x000fe40003800000 */
[----:B------:R-:W-:-:S05]  /*3a60*/  FFMA R53, R53, R88, R10 ;  /* 0x0000005835357223 */ /* 0x000fca000000000a */
[----:B------:R0:W-:Y:S05]  /*3a70*/  @P1 STG.E desc[UR54][R6.64+0xe4], R53 ;  /* 0x0000e43506001986 */ /* 0x0001ea000c101936 */
[----:B------:R-:W-:Y:S05]  /*3a80*/  @!P2 BRA `(.L_x_94) ;  /* 0x000000000004a947 */ /* 0x000fea0003800000 */
[----:B------:R0:W5:Y:S02]  /*3a90*/  LDG.E.LTC128B R104, desc[UR54][R4.64+0xe0] ;  /* 0x0000e03604687981 */ /* 0x000164000c1e1920 */
.L_x_94:
[----:B------:R-:W-:Y:S05]  /*3aa0*/  BSYNC B1 ;  /* 0x0000000000017941 */ /* 0x000fea0003800000 */
.L_x_93:
        /* <DEDUP_REMOVED lines=8> */
.L_x_96:
[----:B------:R-:W-:Y:S05]  /*3b30*/  BSYNC B1 ;  /* 0x0000000000017941 */ /* 0x000fea0003800000 */
.L_x_95:
        /* <DEDUP_REMOVED lines=8> */
.L_x_98:
[----:B------:R-:W-:Y:S05]  /*3bc0*/  BSYNC B1 ;  /* 0x0000000000017941 */ /* 0x000fea0003800000 */
.L_x_97:
[----:B0----5:R-:W-:Y:S01]  /*3bd0*/  FMUL R11, R104, R89 ;  /* 0x00000059680b7220 */ /* 0x021fe20000400000 */
[----:B------:R-:W-:Y:S01]  /*3be0*/  ISETP.GT.AND P0, PT, R0, RZ, P2 ;  /* 0x000000ff0000720c */ /* 0x000fe20001704270 */
[----:B------:R-:W-:Y:S02]  /*3bf0*/  BSSY B1, `(.L_x_99) ;  /* 0x0000005000017945 */ /* 0x000fe40003800000 */
[----:B------:R-:W-:-:S05]  /*3c00*/  FFMA R11, R56, R88, R11 ;  /* 0x00000058380b7223 */ /* 0x000fca000000000b */
[----:B------:R0:W-:Y:S05]  /*3c10*/  @P3 STG.E desc[UR54][R6.64+0x100], R11 ;  /* 0x0001000b06003986 */ /* 0x0001ea000c101936 */
[----:B------:R-:W-:Y:S05]  /*3c20*/  @!P0 BRA `(.L_x_100) ;  /* 0x0000000000048947 */ /* 0x000fea0003800000 */
[----:B------:R0:W5:Y:S02]  /*3c30*/  LDG.E.LTC128B R104, desc[UR54][R2.64+0x104] ;  /* 0x0001043602687981 */ /* 0x000164000c1e1920 */
.L_x_100:
[----:B------:R-:W-:Y:S05]  /*3c40*/  BSYNC B1 ;  /* 0x0000000000017941 */ /* 0x000fea0003800000 */
.L_x_99:
[----:B-----5:R-:W-:Y:S01]  /*3c50*/  FMUL R10, R104, R89 ;  /* 0x00000059680a7220 */ /* 0x020fe20000400000 */
[----:B------:R-:W-:Y:S01]  /*3c60*/  ISETP.GT.AND P1, PT, R0, 0x8, P1 ;  /* 0x000000080000780c */ /* 0x000fe20000f24270 */
[----:B------:R-:W-:Y:S02]  /*3c70*/  BSSY B1, `(.L_x_101) ;  /* 0x0000005000017945 */ /* 0x000fe40003800000 */
[----:B------:R-:W-:-:S05]  /*3c80*/  FFMA R57, R57, R88, R10 ;  /* 0x0000005839397223 */ /* 0x000fca000000000a */
[----:B------:R0:W-:Y:S05]  /*3c90*/  @P0 STG.E desc[UR54][R6.64+0x104], R57 ;  /* 0x0001043906000986 */ /* 0x0001ea000c101936 */
[----:B------:R-:W-:Y:S05]  /*3ca0*/  @!P1 BRA `(.L_x_102) ;  /* 0x0000000000049947 */ /* 0x000fea0003800000 */
[----:B------:R0:W5:Y:S02]  /*3cb0*/  LDG.E.LTC128B R104, desc[UR54][R4.64+0x100] ;  /* 0x0001003604687981 */ /* 0x000164000c1e1920 */
.L_x_102:
[----:B------:R-:W-:Y:S05]  /*3cc0*/  BSYNC B1 ;  /* 0x0000000000017941 */ /* 0x000fea0003800000 */
.L_x_101:
        /* <DEDUP_REMOVED lines=8> */
.L_x_104:
[----:B------:R-:W-:Y:S05]  /*3d50*/  BSYNC B1 ;  /* 0x0000000000017941 */ /* 0x000fea0003800000 */
.L_x_103:
        /* <DEDUP_REMOVED lines=8> */
.L_x_106:
[----:B------:R-:W-:Y:S05]  /*3de0*/  BSYNC B1 ;  /* 0x0000000000017941 */ /* 0x000fea0003800000 */
.L_x_105:
[----:B0----5:R-:W-:Y:S01]  /*3df0*/  FMUL R11, R104, R89 ;  /* 0x00000059680b7220 */ /* 0x021fe20000400000 */
[----:B------:R-:W-:Y:S01]  /*3e00*/  ISETP.GT.AND P2, PT, R0, RZ, P1 ;  /* 0x000000ff0000720c */ /* 0x000fe20000f44270 */
[----:B------:R-:W-:Y:S02]  /*3e10*/  BSSY B1, `(.L_x_107) ;  /* 0x0000005000017945 */ /* 0x000fe40003800000 */
[----:B------:R-:W-:-:S05]  /*3e20*/  FFMA R11, R60, R88, R11 ;  /* 0x000000583c0b7223 */ /* 0x000fca000000000b */
[----:B------:R0:W-:Y:S05]  /*3e30*/  @P3 STG.E desc[UR54][R6.64+0x120], R11 ;  /* 0x0001200b06003986 */ /* 0x0001ea000c101936 */
[----:B------:R-:W-:Y:S05]  /*3e40*/  @!P2 BRA `(.L_x_108) ;  /* 0x000000000004a947 */ /* 0x000fea0003800000 */
[----:B------:R0:W5:Y:S02]  /*3e50*/  LDG.E.LTC128B R104, desc[UR54][R2.64+0x124] ;  /* 0x0001243602687981 */ /* 0x000164000c1e1920 */
.L_x_108:
[----:B------:R-:W-:Y:S05]  /*3e60*/  BSYNC B1 ;  /* 0x0000000000017941 */ /* 0x000fea0003800000 */
.L_x_107:
[----:B-----5:R-:W-:Y:S01]  /*3e70*/  FMUL R10, R104, R89 ;  /* 0x00000059680a7220 */ /* 0x020fe20000400000 */
[----:B------:R-:W-:Y:S01]  /*3e80*/  ISETP.GT.AND P0, PT, R0, 0x8, P0 ;  /* 0x000000080000780c */ /* 0x000fe20000704270 */
[----:B------:R-:W-:Y:S02]  /*3e90*/  BSSY B1, `(.L_x_109) ;  /* 0x0000005000017945 */ /* 0x000fe40003800000 */
[----:B------:R-:W-:-:S05]  /*3ea0*/  FFMA R61, R61, R88, R10 ;  /* 0x000000583d3d7223 */ /* 0x000fca000000000a */
[----:B------:R0:W-:Y:S05]  /*3eb0*/  @P2 STG.E desc[UR54][R6.64+0x124], R61 ;  /* 0x0001243d06002986 */ /* 0x0001ea000c101936 */
[----:B------:R-:W-:Y:S05]  /*3ec0*/  @!P0 BRA `(.L_x_110) ;  /* 0x0000000000048947 */ /* 0x000fea0003800000 */
[----:B------:R0:W5:Y:S02]  /*3ed0*/  LDG.E.LTC128B R104, desc[UR54][R4.64+0x120] ;  /* 0x0001203604687981 */ /* 0x000164000c1e1920 */
.L_x_110:
[----:B------:R-:W-:Y:S05]  /*3ee0*/  BSYNC B1 ;  /* 0x0000000000017941 */ /* 0x000fea0003800000 */
.L_x_109:
        /* <DEDUP_REMOVED lines=8> */
.L_x_112:
[----:B------:R-:W-:Y:S05]  /*3f70*/  BSYNC B1 ;  /* 0x0000000000017941 */ /* 0x000fea0003800000 */
.L_x_111:
        /* <DEDUP_REMOVED lines=8> */
.L_x_114:
[----:B------:R-:W-:Y:S05]  /*4000*/  BSYNC B1 ;  /* 0x0000000000017941 */ /* 0x000fea0003800000 */
.L_x_113:
[----:B0----5:R-:W-:Y:S01]  /*4010*/  FMUL R11, R104, R89 ;  /* 0x00000059680b7220 */ /* 0x021fe20000400000 */
[----:B------:R-:W-:Y:S01]  /*4020*/  ISETP.GT.AND P1, PT, R0, RZ, P0 ;  /* 0x000000ff0000720c */ /* 0x000fe20000724270 */
[----:B------:R-:W-:Y:S02]  /*4030*/  BSSY B1, `(.L_x_115) ;  /* 0x0000005000017945 */ /* 0x000fe40003800000 */
[----:B------:R-:W-:-:S05]  /*4040*/  FFMA R11, R64, R88, R11 ;  /* 0x00000058400b7223 */ /* 0x000fca000000000b */
[----:B------:R0:W-:Y:S05]  /*4050*/  @P3 STG.E desc[UR54][R6.64+0x140], R11 ;  /* 0x0001400b06003986 */ /* 0x0001ea000c101936 */
[----:B------:R-:W-:Y:S05]  /*4060*/  @!P1 BRA `(.L_x_116) ;  /* 0x0000000000049947 */ /* 0x000fea0003800000 */
[----:B------:R0:W5:Y:S02]  /*4070*/  LDG.E.LTC128B R104, desc[UR54][R2.64+0x144] ;  /* 0x0001443602687981 */ /* 0x000164000c1e1920 */
.L_x_116:
[----:B------:R-:W-:Y:S05]  /*4080*/  BSYNC B1 ;  /* 0x0000000000017941 */ /* 0x000fea0003800000 */
.L_x_115:
[----:B-----5:R-:W-:Y:S01]  /*4090*/  FMUL R10, R104, R89 ;  /* 0x00000059680a7220 */ /* 0x020fe20000400000 */
[----:B------:R-:W-:Y:S01]  /*40a0*/  ISETP.GT.AND P2, PT, R0, 0x8, P2 ;  /* 0x000000080000780c */ /* 0x000fe20001744270 */
[----:B------:R-:W-:Y:S02]  /*40b0*/  BSSY B1, `(.L_x_117) ;  /* 0x0000005000017945 */ /* 0x000fe40003800000 */
[----:B------:R-:W-:-:S05]  /*40c0*/  FFMA R65, R65, R88, R10 ;  /* 0x0000005841417223 */ /* 0x000fca000000000a */
[----:B------:R0:W-:Y:S05]  /*40d0*/  @P1 STG.E desc[UR54][R6.64+0x144], R65 ;  /* 0x0001444106001986 */ /* 0x0001ea000c101936 */
[----:B------:R-:W-:Y:S05]  /*40e0*/  @!P2 BRA `(.L_x_118) ;  /* 0x000000000004a947 */ /* 0x000fea0003800000 */
[----:B------:R0:W5:Y:S02]  /*40f0*/  LDG.E.LTC128B R104, desc[UR54][R4.64+0x140] ;  /* 0x0001403604687981 */ /* 0x000164000c1e1920 */
.L_x_118:
[----:B------:R-:W-:Y:S05]  /*4100*/  BSYNC B1 ;  /* 0x0000000000017941 */ /* 0x000fea0003800000 */
.L_x_117:
        /* <DEDUP_REMOVED lines=8> */
.L_x_120:
[----:B------:R-:W-:Y:S05]  /*4190*/  BSYNC B1 ;  /* 0x0000000000017941 */ /* 0x000fea0003800000 */
.L_x_119:
        /* <DEDUP_REMOVED lines=8> */
.L_x_122:
[----:B------:R-:W-:Y:S05]  /*4220*/  BSYNC B1 ;  /* 0x0000000000017941 */ /* 0x000fea0003800000 */
.L_x_121:
[----:B0----5:R-:W-:Y:S01]  /*4230*/  FMUL R11, R104, R89 ;  /* 0x00000059680b7220 */ /* 0x021fe20000400000 */
[----:B------:R-:W-:Y:S01]  /*4240*/  ISETP.GT.AND P0, PT, R0, RZ, P2 ;  /* 0x000000ff0000720c */ /* 0x000fe20001704270 */
[----:B------:R-:W-:Y:S02]  /*4250*/  BSSY B1, `(.L_x_123) ;  /* 0x0000005000017945 */ /* 0x000fe40003800000 */
[----:B------:R-:W-:-:S05]  /*4260*/  FFMA R11, R68, R88, R11 ;  /* 0x00000058440b7223 */ /* 0x000fca000000000b */
[----:B------:R0:W-:Y:S05]  /*4270*/  @P3 STG.E desc[UR54][R6.64+0x160], R11 ;  /* 0x0001600b06003986 */ /* 0x0001ea000c101936 */
[----:B------:R-:W-:Y:S05]  /*4280*/  @!P0 BRA `(.L_x_124) ;  /* 0x0000000000048947 */ /* 0x000fea0003800000 */
[----:B------:R0:W5:Y:S02]  /*4290*/  LDG.E.LTC128B R104, desc[UR54][R2.64+0x164] ;  /* 0x0001643602687981 */ /* 0x000164000c1e1920 */
.L_x_124:
[----:B------:R-:W-:Y:S05]  /*42a0*/  BSYNC B1 ;  /* 0x0000000000017941 */ /* 0x000fea0003800000 */
.L_x_123:
[----:B-----5:R-:W-:Y:S01]  /*42b0*/  FMUL R10, R104, R89 ;  /* 0x00000059680a7220 */ /* 0x020fe20000400000 */
[----:B------:R-:W-:Y:S01]  /*42c0*/  ISETP.GT.AND P1, PT, R0, 0x8, P1 ;  /* 0x000000080000780c */ /* 0x000fe20000f24270 */
[----:B------:R-:W-:Y:S02]  /*42d0*/  BSSY B1, `(.L_x_125) ;  /* 0x0000005000017945 */ /* 0x000fe40003800000 */
[----:B------:R-:W-:-:S05]  /*42e0*/  FFMA R69, R69, R88, R10 ;  /* 0x0000005845457223 */ /* 0x000fca000000000a */
[----:B------:R0:W-:Y:S05]  /*42f0*/  @P0 STG.E desc[UR54][R6.64+0x164], R69 ;  /* 0x0001644506000986 */ /* 0x0001ea000c101936 */
[----:B------:R-:W-:Y:S05]  /*4300*/  @!P1 BRA `(.L_x_126) ;  /* 0x0000000000049947 */ /* 0x000fea0003800000 */
[----:B------:R0:W5:Y:S02]  /*4310*/  LDG.E.LTC128B R104, desc[UR54][R4.64+0x160] ;  /* 0x0001603604687981 */ /* 0x000164000c1e1920 */
.L_x_126:
[----:B------:R-:W-:Y:S05]  /*4320*/  BSYNC B1 ;  /* 0x0000000000017941 */ /* 0x000fea0003800000 */
.L_x_125:
        /* <DEDUP_REMOVED lines=8> */
.L_x_128:
[----:B------:R-:W-:Y:S05]  /*43b0*/  BSYNC B1 ;  /* 0x0000000000017941 */ /* 0x000fea0003800000 */
.L_x_127:
        /* <DEDUP_REMOVED lines=8> */
.L_x_130:
[----:B------:R-:W-:Y:S05]  /*4440*/  BSYNC B1 ;  /* 0x0000000000017941 */ /* 0x000fea0003800000 */
.L_x_129:
[----:B0----5:R-:W-:Y:S01]  /*4450*/  FMUL R11, R104, R89 ;  /* 0x00000059680b7220 */ /* 0x021fe20000400000 */
[----:B------:R-:W-:Y:S01]  /*4460*/  ISETP.GT.AND P2, PT, R0, RZ, P1 ;  /* 0x000000ff0000720c */ /* 0x000fe20000f44270 */
[----:B------:R-:W-:Y:S02]  /*4470*/  BSSY B1, `(.L_x_131) ;  /* 0x0000005000017945 */ /* 0x000fe40003800000 */
[----:B------:R-:W-:-:S05]  /*4480*/  FFMA R11, R72, R88, R11 ;  /* 0x00000058480b7223 */ /* 0x000fca000000000b */
[----:B------:R0:W-:Y:S05]  /*4490*/  @P3 STG.E desc[UR54][R6.64+0x180], R11 ;  /* 0x0001800b06003986 */ /* 0x0001ea000c101936 */
[----:B------:R-:W-:Y:S05]  /*44a0*/  @!P2 BRA `(.L_x_132) ;  /* 0x000000000004a947 */ /* 0x000fea0003800000 */
[----:B------:R0:W5:Y:S02]  /*44b0*/  LDG.E.LTC128B R104, desc[UR54][R2.64+0x184] ;  /* 0x0001843602687981 */ /* 0x000164000c1e1920 */
.L_x_132:
[----:B------:R-:W-:Y:S05]  /*44c0*/  BSYNC B1 ;  /* 0x0000000000017941 */ /* 0x000fea0003800000 */
.L_x_131:
[----:B-----5:R-:W-:Y:S01]  /*44d0*/  FMUL R10, R104, R89 ;  /* 0x00000059680a7220 */ /* 0x020fe20000400000 */
[----:B------:R-:W-:Y:S01]  /*44e0*/  ISETP.GT.AND P0, PT, R0, 0x8, P0 ;  /* 0x000000080000780c */ /* 0x000fe20000704270 */
[----:B------:R-:W-:Y:S02]  /*44f0*/  BSSY B1, `(.L_x_133) ;  /* 0x0000005000017945 */ /* 0x000fe40003800000 */
[----:B------:R-:W-:-:S05]  /*4500*/  FFMA R73, R73, R88, R10 ;  /* 0x0000005849497223 */ /* 0x000fca000000000a */
[----:B------:R0:W-:Y:S05]  /*4510*/  @P2 STG.E desc[UR54][R6.64+0x184], R73 ;  /* 0x0001844906002986 */ /* 0x0001ea000c101936 */
[----:B------:R-:W-:Y:S05]  /*4520*/  @!P0 BRA `(.L_x_134) ;  /* 0x0000000000048947 */ /* 0x000fea0003800000 */
[----:B------:R0:W5:Y:S02]  /*4530*/  LDG.E.LTC128B R104, desc[UR54][R4.64+0x180] ;  /* 0x0001803604687981 */ /* 0x000164000c1e1920 */
.L_x_134:
[----:B------:R-:W-:Y:S05]  /*4540*/  BSYNC B1 ;  /* 0x0000000000017941 */ /* 0x000fea0003800000 */
.L_x_133:
        /* <DEDUP_REMOVED lines=8> */
.L_x_136:
[----:B------:R-:W-:Y:S05]  /*45d0*/  BSYNC B1 ;  /* 0x0000000000017941 */ /* 0x000fea0003800000 */
.L_x_135:
        /* <DEDUP_REMOVED lines=8> */
.L_x_138:
[----:B------:R-:W-:Y:S05]  /*4660*/  BSYNC B1 ;  /* 0x0000000000017941 */ /* 0x000fea0003800000 */
.L_x_137:
[----:B0----5:R-:W-:Y:S01]  /*4670*/  FMUL R11, R104, R89 ;  /* 0x00000059680b7220 */ /* 0x021fe20000400000 */
[----:B------:R-:W-:Y:S01]  /*4680*/  ISETP.GT.AND P1, PT, R0, RZ, P0 ;  /* 0x000000ff0000720c */ /* 0x000fe20000724270 */
[----:B------:R-:W-:Y:S02]  /*4690*/  BSSY B1, `(.L_x_139) ;  /* 0x0000005000017945 */ /* 0x000fe40003800000 */
[----:B------:R-:W-:-:S05]  /*46a0*/  FFMA R11, R76, R88, R11 ;  /* 0x000000584c0b7223 */ /* 0x000fca000000000b */
[----:B------:R0:W-:Y:S05]  /*46b0*/  @P3 STG.E desc[UR54][R6.64+0x1a0], R11 ;  /* 0x0001a00b06003986 */ /* 0x0001ea000c101936 */
[----:B------:R-:W-:Y:S05]  /*46c0*/  @!P1 BRA `(.L_x_140) ;  /* 0x0000000000049947 */ /* 0x000fea0003800000 */
[----:B------:R0:W5:Y:S02]  /*46d0*/  LDG.E.LTC128B R104, desc[UR54][R2.64+0x1a4] ;  /* 0x0001a43602687981 */ /* 0x000164000c1e1920 */
.L_x_140:
[----:B------:R-:W-:Y:S05]  /*46e0*/  BSYNC B1 ;  /* 0x0000000000017941 */ /* 0x000fea0003800000 */
.L_x_139:
[----:B-----5:R-:W-:Y:S01]  /*46f0*/  FMUL R10, R104, R89 ;  /* 0x00000059680a7220 */ /* 0x020fe20000400000 */
[----:B------:R-:W-:Y:S01]  /*4700*/  ISETP.GT.AND P2, PT, R0, 0x8, P2 ;  /* 0x000000080000780c */ /* 0x000fe20001744270 */
[----:B------:R-:W-:Y:S02]  /*4710*/  BSSY B1, `(.L_x_141) ;  /* 0x0000005000017945 */ /* 0x000fe40003800000 */
[----:B------:R-:W-:-:S05]  /*4720*/  FFMA R77, R77, R88, R10 ;  /* 0x000000584d4d7223 */ /* 0x000fca000000000a */
[----:B------:R0:W-:Y:S05]  /*4730*/  @P1 STG.E desc[UR54][R6.64+0x1a4], R77 ;  /* 0x0001a44d06001986 */ /* 0x0001ea000c101936 */
[----:B------:R-:W-:Y:S05]  /*4740*/  @!P2 BRA `(.L_x_142) ;  /* 0x000000000004a947 */ /* 0x000fea0003800000 */
[----:B------:R0:W5:Y:S02]  /*4750*/  LDG.E.LTC128B R104, desc[UR54][R4.64+0x1a0] ;  /* 0x0001a03604687981 */ /* 0x000164000c1e1920 */
.L_x_142:
[----:B------:R-:W-:Y:S05]  /*4760*/  BSYNC B1 ;  /* 0x0000000000017941 */ /* 0x000fea0003800000 */
.L_x_141:
        /* <DEDUP_REMOVED lines=8> */
.L_x_144:
[----:B------:R-:W-:Y:S05]  /*47f0*/  BSYNC B1 ;  /* 0x0000000000017941 */ /* 0x000fea0003800000 */
.L_x_143:
        /* <DEDUP_REMOVED lines=8> */
.L_x_146:
[----:B------:R-:W-:Y:S05]  /*4880*/  BSYNC B1 ;  /* 0x0000000000017941 */ /* 0x000fea0003800000 */
.L_x_145:
[----:B0----5:R-:W-:Y:S01]  /*4890*/  FMUL R11, R104, R89 ;  /* 0x00000059680b7220 */ /* 0x021fe20000400000 */
[----:B------:R-:W-:Y:S01]  /*48a0*/  ISETP.GT.AND P0, PT, R0, RZ, P2 ;  /* 0x000000ff0000720c */ /* 0x000fe20001704270 */
[----:B------:R-:W-:Y:S02]  /*48b0*/  BSSY B1, `(.L_x_147) ;  /* 0x0000005000017945 */ /* 0x000fe40003800000 */
[----:B------:R-:W-:-:S05]  /*48c0*/  FFMA R11, R80, R88, R11 ;  /* 0x00000058500b7223 */ /* 0x000fca000000000b */
[----:B------:R0:W-:Y:S05]  /*48d0*/  @P3 STG.E desc[UR54][R6.64+0x1c0], R11 ;  /* 0x0001c00b06003986 */ /* 0x0001ea000c101936 */
[----:B------:R-:W-:Y:S05]  /*48e0*/  @!P0 BRA `(.L_x_148) ;  /* 0x0000000000048947 */ /* 0x000fea0003800000 */
[----:B------:R0:W5:Y:S02]  /*48f0*/  LDG.E.LTC128B R104, desc[UR54][R2.64+0x1c4] ;  /* 0x0001c43602687981 */ /* 0x000164000c1e1920 */
.L_x_148:
[----:B------:R-:W-:Y:S05]  /*4900*/  BSYNC B1 ;  /* 0x0000000000017941 */ /* 0x000fea0003800000 */
.L_x_147:
[----:B-----5:R-:W-:Y:S01]  /*4910*/  FMUL R10, R104, R89 ;  /* 0x00000059680a7220 */ /* 0x020fe20000400000 */
[----:B------:R-:W-:Y:S01]  /*4920*/  ISETP.GT.AND P1, PT, R0, 0x8, P1 ;  /* 0x000000080000780c */ /* 0x000fe20000f24270 */
[----:B------:R-:W-:Y:S02]  /*4930*/  BSSY B1, `(.L_x_149) ;  /* 0x0000005000017945 */ /* 0x000fe40003800000 */
[----:B------:R-:W-:-:S05]  /*4940*/  FFMA R81, R81, R88, R10 ;  /* 0x0000005851517223 */ /* 0x000fca000000000a */
[----:B------:R0:W-:Y:S05]  /*4950*/  @P0 STG.E desc[UR54][R6.64+0x1c4], R81 ;  /* 0x0001c45106000986 */ /* 0x0001ea000c101936 */
[----:B------:R-:W-:Y:S05]  /*4960*/  @!P1 BRA `(.L_x_150) ;  /* 0x0000000000049947 */ /* 0x000fea0003800000 */
[----:B------:R0:W5:Y:S02]  /*4970*/  LDG.E.LTC128B R104, desc[UR54][R4.64+0x1c0] ;  /* 0x0001c03604687981 */ /* 0x000164000c1e1920 */
.L_x_150:
[----:B------:R-:W-:Y:S05]  /*4980*/  BSYNC B1 ;  /* 0x0000000000017941 */ /* 0x000fea0003800000 */
.L_x_149:
        /* <DEDUP_REMOVED lines=8> */
.L_x_152:
[----:B------:R-:W-:Y:S05]  /*4a10*/  BSYNC B1 ;  /* 0x0000000000017941 */ /* 0x000fea0003800000 */
.L_x_151:
        /* <DEDUP_REMOVED lines=8> */
.L_x_154:
[----:B------:R-:W-:Y:S05]  /*4aa0*/  BSYNC B1 ;  /* 0x0000000000017941 */ /* 0x000fea0003800000 */
.L_x_153:
[----:B0----5:R-:W-:Y:S01]  /*4ab0*/  FMUL R11, R104, R89 ;  /* 0x00000059680b7220 */ /* 0x021fe20000400000 */
[----:B------:R-:W-:Y:S01]  /*4ac0*/  ISETP.GT.AND P2, PT, R0, RZ, P1 ;  /* 0x000000ff0000720c */ /* 0x000fe20000f44270 */
[----:B------:R-:W-:Y:S02]  /*4ad0*/  BSSY B1, `(.L_x_155) ;  /* 0x0000005000017945 */ /* 0x000fe40003800000 */
[----:B------:R-:W-:-:S05]  /*4ae0*/  FFMA R11, R84, R88, R11 ;  /* 0x00000058540b7223 */ /* 0x000fca000000000b */
[----:B------:R0:W-:Y:S05]  /*4af0*/  @P3 STG.E desc[UR54][R6.64+0x1e0], R11 ;  /* 0x0001e00b06003986 */ /* 0x0001ea000c101936 */
[----:B------:R-:W-:Y:S05]  /*4b00*/  @!P2 BRA `(.L_x_156) ;  /* 0x000000000004a947 */ /* 0x000fea0003800000 */
[----:B------:R0:W5:Y:S02]  /*4b10*/  LDG.E.LTC128B R104, desc[UR54][R2.64+0x1e4] ;  /* 0x0001e43602687981 */ /* 0x000164000c1e1920 */
.L_x_156:
[----:B------:R-:W-:Y:S05]  /*4b20*/  BSYNC B1 ;  /* 0x0000000000017941 */ /* 0x000fea0003800000 */
.L_x_155:
[----:B01--45:R-:W-:Y:S01]  /*4b30*/  FMUL R2, R104, R89 ;  /* 0x0000005968027220 */ /* 0x033fe20000400000 */
[----:B------:R-:W-:Y:S01]  /*4b40*/  ISETP.GT.AND P0, PT, R0, 0x8, P0 ;  /* 0x000000080000780c */ /* 0x000fe20000704270 */
[----:B------:R-:W-:Y:S02]  /*4b50*/  BSSY B1, `(.L_x_157) ;  /* 0x0000005000017945 */ /* 0x000fe40003800000 */
[----:B------:R-:W-:-:S05]  /*4b60*/  FFMA R85, R85, R88, R2 ;  /* 0x0000005855557223 */ /* 0x000fca0000000002 */
[----:B------:R0:W-:Y:S05]  /*4b70*/  @P2 STG.E desc[UR54][R6.64+0x1e4], R85 ;  /* 0x0001e45506002986 */ /* 0x0001ea000c101936 */
[----:B------:R-:W-:Y:S05]  /*4b80*/  @!P0 BRA `(.L_x_158) ;  /* 0x0000000000048947 */ /* 0x000fea0003800000 */
[----:B------:R1:W5:Y:S02]  /*4b90*/  LDG.E.LTC128B R104, desc[UR54][R4.64+0x1e0] ;  /* 0x0001e03604687981 */ /* 0x000364000c1e1920 */
.L_x_158:
[----:B------:R-:W-:Y:S05]  /*4ba0*/  BSYNC B1 ;  /* 0x0000000000017941 */ /* 0x000fea0003800000 */
.L_x_157:
[----:B-----5:R-:W-:Y:S01]  /*4bb0*/  FMUL R3, R104, R89 ;  /* 0x0000005968037220 */ /* 0x020fe20000400000 */
[----:B------:R-:W-:Y:S01]  /*4bc0*/  @P0 IMAD.MOV.U32 R2, RZ, RZ, R8 ;  /* 0x000000ffff020224 */ /* 0x000fe200078e0008 */
[----:B------:R-:W-:Y:S01]  /*4bd0*/  ISETP.GT.AND P1, PT, R0, 0x8, P1 ;  /* 0x000000080000780c */ /* 0x000fe20000f24270 */
[----:B------:R-:W-:Y:S01]  /*4be0*/  BSSY B1, `(.L_x_159) ;  /* 0x0000006000017945 */ /* 0x000fe20003800000 */
[----:B0-2---:R-:W-:Y:S01]  /*4bf0*/  FFMA R7, R86, R88, R3 ;  /* 0x0000005856077223 */ /* 0x005fe20000000003 */
[----:B------:R-:W-:-:S05]  /*4c00*/  @P0 IMAD.MOV.U32 R3, RZ, RZ, R9 ;  /* 0x000000ffff030224 */ /* 0x000fca00078e0009 */
[----:B------:R0:W-:Y:S05]  /*4c10*/  @P0 STG.E desc[UR54][R2.64+0x1e0], R7 ;  /* 0x0001e00702000986 */ /* 0x0001ea000c101936 */
[----:B------:R-:W-:Y:S05]  /*4c20*/  @!P1 BRA `(.L_x_160) ;  /* 0x0000000000049947 */ /* 0x000fea0003800000 */
[----:B------:R2:W5:Y:S02]  /*4c30*/  LDG.E.LTC128B R104, desc[UR54][R4.64+0x1e4] ;  /* 0x0001e43604687981 */ /* 0x000564000c1e1920 */
.L_x_160:
[----:B------:R-:W-:Y:S05]  /*4c40*/  BSYNC B1 ;  /* 0x0000000000017941 */ /* 0x000fea0003800000 */
.L_x_159:
[----:B-----5:R-:W-:-:S04]  /*4c50*/  FMUL R104, R104, R89 ;  /* 0x0000005968687220 */ /* 0x020fc80000400000 */
[----:B------:R-:W-:Y:S01]  /*4c60*/  FFMA R87, R87, R88, R104 ;  /* 0x0000005857577223 */ /* 0x000fe20000000068 */
[----:B------:R-:W-:Y:S06]  /*4c70*/  @!P1 BRA `(.L_x_161) ;  /* 0x0000000c00a09947 */ /* 0x000fec0003800000 */
[----:B------:R4:W-:Y:S01]  /*4c80*/  STG.E desc[UR54][R8.64+0x1e4], R87 ;  /* 0x0001e45708007986 */ /* 0x0009e2000c101936 */
[----:B------:R-:W-:Y:S05]  /*4c90*/  BRA `(.L_x_161) ;  /* 0x0000000c00987947 */ /* 0x000fea0003800000 */
.L_x_36:
[----:B------:R-:W-:Y:S01]  /*4ca0*/  ULDC.64 UR4, c[0x0][0x5c0] ;  /* 0x0001700000047ab9 */ /* 0x000fe20000000a00 */
[----:B------:R-:W-:Y:S01]  /*4cb0*/  ISETP.GT.AND P5, PT, R18, 0x1, PT ;  /* 0x000000011200780c */ /* 0x000fe20003fa4270 */
[-C--:B------:R-:W-:Y:S01]  /*4cc0*/  FMUL R25, R25, R88.reuse ;  /* 0x0000005819197220 */ /* 0x080fe20000400000 */
[----:B------:R-:W-:Y:S01]  /*4cd0*/  LEA R2, P1, R102, UR4, 0x2 ;  /* 0x0000000466027c11 */ /* 0x000fe2000f8210ff */
[-C--:B------:R-:W-:Y:S01]  /*4ce0*/  FMUL R9, R26, R88.reuse ;  /* 0x000000581a097220 */ /* 0x080fe20000400000 */
[----:B------:R-:W-:Y:S01]  /*4cf0*/  ISETP.GT.AND P3, PT, R0, RZ, P5 ;  /* 0x000000ff0000720c */ /* 0x000fe20002f64270 */
[-C--:B------:R-:W-:Y:S01]  /*4d00*/  FMUL R27, R27, R88.reuse ;  /* 0x000000581b1b7220 */ /* 0x080fe20000400000 */
[----:B------:R-:W-:Y:S01]  /*4d10*/  LEA.HI.X R3, R102, UR5, R7, 0x2, P1 ;  /* 0x0000000566037c11 */ /* 0x000fe200088f1407 */
[-C--:B------:R-:W-:Y:S01]  /*4d20*/  FMUL R7, R24, R88.reuse ;  /* 0x0000005818077220 */ /* 0x080fe20000400000 */
[C---:B------:R-:W-:Y:S01]  /*4d30*/  ISETP.GT.AND P0, PT, R0.reuse, 0x8, P0 ;  /* 0x000000080000780c */ /* 0x040fe20000704270 */
[-C--:B------:R-:W-:Y:S01]  /*4d40*/  FMUL R29, R29, R88.reuse ;  /* 0x000000581d1d7220 */ /* 0x080fe20000400000 */
[----:B------:R-:W-:Y:S01]  /*4d50*/  ISETP.GT.AND P5, PT, R0, 0x8, P5 ;  /* 0x000000080000780c */ /* 0x000fe20002fa4270 */
[-C--:B------:R-:W-:Y:S01]  /*4d60*/  FMUL R11, R30, R88.reuse ;  /* 0x000000581e0b7220 */ /* 0x080fe20000400000 */
[----:B------:R0:W-:Y:S01]  /*4d70*/  @P2 STG.E desc[UR54][R2.64], R7 ;  /* 0x0000000702002986 */ /* 0x0001e2000c101936 */
[C---:B------:R-:W-:Y:S01]  /*4d80*/  ISETP.GT.AND P2, PT, R18.reuse, 0x8, PT ;  /* 0x000000081200780c */ /* 0x040fe20003f44270 */
[-C--:B------:R-:W-:Y:S01]  /*4d90*/  FMUL R31, R31, R88.reuse ;  /* 0x000000581f1f7220 */ /* 0x080fe20000400000 */
[----:B------:R-:W-:Y:S01]  /*4da0*/  SHF.L.U64.HI R5, R95, 0x2, R94 ;  /* 0x000000025f057819 */ /* 0x000fe2000001025e */
[----:B------:R-:W-:Y:S01]  /*4db0*/  FMUL R33, R33, R88 ;  /* 0x0000005821217220 */ /* 0x000fe20000400000 */
[----:B------:R-:W-:Y:S01]  /*4dc0*/  LEA R4, P6, R95, R2, 0x2 ;  /* 0x000000025f047211 */ /* 0x000fe200078c10ff */
[----:B------:R-:W-:Y:S01]  /*4dd0*/  @P3 STG.E desc[UR54][R2.64+0x4], R25 ;  /* 0x0000041902003986 */ /* 0x000fe2000c101936 */
[----:B------:R-:W-:Y:S01]  /*4de0*/  ISETP.GT.AND P1, PT, R18, 0x9, PT ;  /* 0x000000091200780c */ /* 0x000fe20003f24270 */
[-C--:B------:R-:W-:Y:S01]  /*4df0*/  FMUL R35, R35, R88.reuse ;  /* 0x0000005823237220 */ /* 0x080fe20000400000 */
[C---:B------:R-:W-:Y:S01]  /*4e00*/  ISETP.GT.AND P4, PT, R0.reuse, RZ, P2 ;  /* 0x000000ff0000720c */ /* 0x040fe20001784270 */
[----:B------:R-:W-:Y:S01]  /*4e10*/  IMAD.X R5, R5, 0x1, R3, P6 ;  /* 0x0000000105057824 */ /* 0x000fe200030e0603 */
[----:B------:R-:W-:Y:S01]  /*4e20*/  ISETP.GT.AND P3, PT, R0, RZ, P1 ;  /* 0x000000ff0000720c */ /* 0x000fe20000f64270 */
[-C--:B0-----:R-:W-:Y:S01]  /*4e30*/  FMUL R7, R28, R88.reuse ;  /* 0x000000581c077220 */ /* 0x081fe20000400000 */
[C---:B------:R-:W-:Y:S01]  /*4e40*/  ISETP.GT.AND P2, PT, R0.reuse, 0x8, P2 ;  /* 0x000000080000780c */ /* 0x040fe20001744270 */
[-C--:B------:R-:W-:Y:S01]  /*4e50*/  FMUL R37, R37, R88.reuse ;  /* 0x0000005825257220 */ /* 0x080fe20000400000 */
[----:B------:R-:W-:Y:S01]  /*4e60*/  ISETP.GT.AND P1, PT, R0, 0x8, P1 ;  /* 0x000000080000780c */ /* 0x000fe20000f24270 */
[----:B------:R0:W-:Y:S01]  /*4e70*/  @P0 STG.E desc[UR54][R4.64], R9 ;  /* 0x0000000904000986 */ /* 0x0001e2000c101936 */
[C---:B------:R-:W-:Y:S01]  /*4e80*/  ISETP.GT.AND P0, PT, R18.reuse, 0x10, PT ;  /* 0x000000101200780c */ /* 0x040fe20003f04270 */
[-C--:B------:R-:W-:Y:S01]  /*4e90*/  FMUL R39, R39, R88.reuse ;  /* 0x0000005827277220 */ /* 0x080fe20000400000 */
[-C--:B------:R-:W-:Y:S01]  /*4ea0*/  FMUL R41, R41, R88.reuse ;  /* 0x0000005829297220 */ /* 0x080fe20000400000 */
[----:B------:R-:W-:Y:S01]  /*4eb0*/  @P5 STG.E desc[UR54][R4.64+0x4], R27 ;  /* 0x0000041b04005986 */ /* 0x000fe2000c101936 */
[----:B------:R-:W-:Y:S01]  /*4ec0*/  ISETP.GT.AND P5, PT, R18, 0x11, PT ;  /* 0x000000111200780c */ /* 0x000fe20003fa4270 */
[-C--:B------:R-:W-:Y:S01]  /*4ed0*/  FMUL R43, R43, R88.reuse ;  /* 0x000000582b2b7220 */ /* 0x080fe20000400000 */
[-C--:B------:R-:W-:Y:S01]  /*4ee0*/  FMUL R45, R45, R88.reuse ;  /* 0x000000582d2d7220 */ /* 0x080fe20000400000 */
[----:B------:R1:W-:Y:S01]  /*4ef0*/  @P4 STG.E desc[UR54][R2.64+0x20], R7 ;  /* 0x0000200702004986 */ /* 0x0003e2000c101936 */
[C---:B------:R-:W-:Y:S01]  /*4f00*/  ISETP.GT.AND P4, PT, R0.reuse, RZ, P0 ;  /* 0x000000ff0000720c */ /* 0x040fe20000784270 */
[-C--:B------:R-:W-:Y:S01]  /*4f10*/  FMUL R47, R47, R88.reuse ;  /* 0x000000582f2f7220 */ /* 0x080fe20000400000 */
[-C--:B------:R-:W-:Y:S01]  /*4f20*/  FMUL R49, R49, R88.reuse ;  /* 0x0000005831317220 */ /* 0x080fe20000400000 */
[----:B------:R-:W-:Y:S01]  /*4f30*/  @P3 STG.E desc[UR54][R2.64+0x24], R29 ;  /* 0x0000241d02003986 */ /* 0x000fe2000c101936 */
[----:B------:R-:W-:Y:S01]  /*4f40*/  ISETP.GT.AND P3, PT, R0, RZ, P5 ;  /* 0x000000ff0000720c */ /* 0x000fe20002f64270 */
[-C--:B0-----:R-:W-:Y:S01]  /*4f50*/  FMUL R9, R32, R88.reuse ;  /* 0x0000005820097220 */ /* 0x081fe20000400000 */
[-C--:B------:R-:W-:Y:S01]  /*4f60*/  FMUL R51, R51, R88.reuse ;  /* 0x0000005833337220 */ /* 0x080fe20000400000 */
[----:B------:R0:W-:Y:S01]  /*4f70*/  @P2 STG.E desc[UR54][R4.64+0x20], R11 ;  /* 0x0000200b04002986 */ /* 0x0001e2000c101936 */
[----:B------:R-:W-:Y:S01]  /*4f80*/  ISETP.GT.AND P2, PT, R0, 0x8, P5 ;  /* 0x000000080000780c */ /* 0x000fe20002f44270 */
[-C--:B------:R-:W-:Y:S01]  /*4f90*/  FMUL R53, R53, R88.reuse ;  /* 0x0000005835357220 */ /* 0x080fe20000400000 */
[----:B------:R-:W-:Y:S01]  /*4fa0*/  ISETP.GT.AND P5, PT, R18, 0x18, PT ;  /* 0x000000181200780c */ /* 0x000fe20003fa4270 */
[----:B------:R-:W-:Y:S01]  /*4fb0*/  @P1 STG.E desc[UR54][R4.64+0x24], R31 ;  /* 0x0000241f04001986 */ /* 0x000fe2000c101936 */
[----:B------:R-:W-:Y:S01]  /*4fc0*/  ISETP.GT.AND P1, PT, R0, 0x8, P0 ;  /* 0x000000080000780c */ /* 0x000fe20000724270 */
[-C--:B-1----:R-:W-:Y:S01]  /*4fd0*/  FMUL R7, R34, R88.reuse ;  /* 0x0000005822077220 */ /* 0x082fe20000400000 */
[----:B------:R-:W-:Y:S01]  /*4fe0*/  ISETP.GT.AND P0, PT, R18, 0x19, PT ;  /* 0x000000191200780c */ /* 0x000fe20003f04270 */
[----:B------:R1:W-:Y:S01]  /*4ff0*/  @P4 STG.E desc[UR54][R2.64+0x40], R9 ;  /* 0x0000400902004986 */ /* 0x0003e2000c101936 */
[C---:B------:R-:W-:Y:S01]  /*5000*/  ISETP.GT.AND P4, PT, R0.reuse, RZ, P5 ;  /* 0x000000ff0000720c */ /* 0x040fe20002f84270 */
[-C--:B------:R-:W-:Y:S01]  /*5010*/  FMUL R55, R55, R88.reuse ;  /* 0x0000005837377220 */ /* 0x080fe20000400000 */
[-C--:B------:R-:W-:Y:S01]  /*5020*/  FMUL R57, R57, R88.reuse ;  /* 0x0000005839397220 */ /* 0x080fe20000400000 */
[----:B------:R-:W-:Y:S01]  /*5030*/  @P3 STG.E desc[UR54][R2.64+0x44], R33 ;  /* 0x0000442102003986 */ /* 0x000fe2000c101936 */
[----:B------:R-:W-:Y:S01]  /*5040*/  ISETP.GT.AND P3, PT, R0, RZ, P0 ;  /* 0x000000ff0000720c */ /* 0x000fe20000764270 */
[-C--:B0-----:R-:W-:Y:S01]  /*5050*/  FMUL R11, R38, R88.reuse ;  /* 0x00000058260b7220 */ /* 0x081fe20000400000 */
[----:B------:R-:W-:Y:S01]  /*5060*/  ISETP.GT.AND P0, PT, R0, 0x8, P0 ;  /* 0x000000080000780c */ /* 0x000fe20000704270 */
[-C--:B------:R-:W-:Y:S01]  /*5070*/  FMUL R59, R59, R88.reuse ;  /* 0x000000583b3b7220 */ /* 0x080fe20000400000 */
[-C--:B------:R-:W-:Y:S01]  /*5080*/  FMUL R61, R61, R88.reuse ;  /* 0x000000583d3d7220 */ /* 0x080fe20000400000 */
[----:B------:R0:W-:Y:S01]  /*5090*/  @P1 STG.E desc[UR54][R4.64+0x40], R7 ;  /* 0x0000400704001986 */ /* 0x0001e2000c101936 */
[----:B------:R-:W-:Y:S01]  /*50a0*/  ISETP.GT.AND P1, PT, R18, 0x20, PT ;  /* 0x000000201200780c */ /* 0x000fe20003f24270 */
[-C--:B-1----:R-:W-:Y:S01]  /*50b0*/  FMUL R9, R36, R88.reuse ;  /* 0x0000005824097220 */ /* 0x082fe20000400000 */
[-C--:B------:R-:W-:Y:S01]  /*50c0*/  FMUL R63, R63, R88.reuse ;  /* 0x000000583f3f7220 */ /* 0x080fe20000400000 */
[----:B------:R-:W-:Y:S01]  /*50d0*/  @P2 STG.E desc[UR54][R4.64+0x44], R35 ;  /* 0x0000442304002986 */ /* 0x000fe2000c101936 */
[----:B------:R-:W-:Y:S01]  /*50e0*/  ISETP.GT.AND P2, PT, R0, 0x8, P5 ;  /* 0x000000080000780c */ /* 0x000fe20002f44270 */
[-C--:B------:R-:W-:Y:S01]  /*50f0*/  FMUL R65, R65, R88.reuse ;  /* 0x0000005841417220 */ /* 0x080fe20000400000 */
[----:B------:R-:W-:Y:S01]  /*5100*/  ISETP.GT.AND P5, PT, R18, 0x21, PT ;  /* 0x000000211200780c */ /* 0x000fe20003fa4270 */
[----:B------:R1:W-:Y:S01]  /*5110*/  @P4 STG.E desc[UR54][R2.64+0x60], R9 ;  /* 0x0000600902004986 */ /* 0x0003e2000c101936 */
[C---:B------:R-:W-:Y:S01]  /*5120*/  ISETP.GT.AND P4, PT, R0.reuse, RZ, P1 ;  /* 0x000000ff0000720c */ /* 0x040fe20000f84270 */
[-C--:B------:R-:W-:Y:S01]  /*5130*/  FMUL R67, R67, R88.reuse ;  /* 0x0000005843437220 */ /* 0x080fe20000400000 */
[C---:B------:R-:W-:Y:S01]  /*5140*/  ISETP.GT.AND P1, PT, R0.reuse, 0x8, P1 ;  /* 0x000000080000780c */ /* 0x040fe20000f24270 */
[----:B------:R-:W-:Y:S01]  /*5150*/  @P3 STG.E desc[UR54][R2.64+0x64], R37 ;  /* 0x0000642502003986 */ /* 0x000fe2000c101936 */
[----:B------:R-:W-:Y:S01]  /*5160*/  ISETP.GT.AND P3, PT, R0, RZ, P5 ;  /* 0x000000ff0000720c */ /* 0x000fe20002f64270 */
[-C--:B0-----:R-:W-:Y:S01]  /*5170*/  FMUL R7, R40, R88.reuse ;  /* 0x0000005828077220 */ /* 0x081fe20000400000 */
[-C--:B------:R-:W-:Y:S01]  /*5180*/  FMUL R69, R69, R88.reuse ;  /* 0x0000005845457220 */ /* 0x080fe20000400000 */
[-C--:B------:R-:W-:Y:S01]  /*5190*/  FMUL R71, R71, R88.reuse ;  /* 0x0000005847477220 */ /* 0x080fe20000400000 */
[-C--:B------:R-:W-:Y:S01]  /*51a0*/  FMUL R73, R73, R88.reuse ;  /* 0x0000005849497220 */ /* 0x080fe20000400000 */
[----:B------:R0:W-:Y:S01]  /*51b0*/  @P2 STG.E desc[UR54][R4.64+0x60], R11 ;  /* 0x0000600b04002986 */ /* 0x0001e2000c101936 */
[----:B------:R-:W-:Y:S01]  /*51c0*/  ISETP.GT.AND P2, PT, R0, 0x8, P5 ;  /* 0x000000080000780c */ /* 0x000fe20002f44270 */
[-C--:B-1----:R-:W-:Y:S01]  /*51d0*/  FMUL R9, R42, R88.reuse ;  /* 0x000000582a097220 */ /* 0x082fe20000400000 */
[C---:B------:R-:W-:Y:S01]  /*51e0*/  ISETP.GT.AND P5, PT, R18.reuse, 0x28, PT ;  /* 0x000000281200780c */ /* 0x040fe20003fa4270 */
        /* <DEDUP_REMOVED lines=12> */
[----:B------:R0:W-:Y:S01]  /*52b0*/  @P1 STG.E desc[UR54][R4.64+0x80], R9 ;  /* 0x0000800904001986 */ /* 0x0001e2000c101936 */
[----:B------:R-:W-:Y:S01]  /*52c0*/  ISETP.GT.AND P1, PT, R18, 0x30, PT ;  /* 0x000000301200780c */ /* 0x000fe20003f24270 */
[-C--:B------:R-:W-:Y:S01]  /*52d0*/  FMUL R83, R83, R88.reuse ;  /* 0x0000005853537220 */ /* 0x080fe20000400000 */
[-C--:B------:R-:W-:Y:S01]  /*52e0*/  FMUL R85, R85, R88.reuse ;  /* 0x0000005855557220 */ /* 0x080fe20000400000 */
[----:B------:R-:W-:Y:S01]  /*52f0*/  @P2 STG.E desc[UR54][R4.64+0x84], R43 ;  /* 0x0000842b04002986 */ /* 0x000fe2000c101936 */
[-C--:B-1----:R-:W-:Y:S01]  /*5300*/  FMUL R7, R44, R88.reuse ;  /* 0x000000582c077220 */ /* 0x082fe20000400000 */
[----:B------:R-:W-:Y:S01]  /*5310*/  ISETP.GT.AND P2, PT, R0, 0x8, P5 ;  /* 0x000000080000780c */ /* 0x000fe20002f44270 */
[----:B------:R-:W-:Y:S01]  /*5320*/  FMUL R87, R87, R88 ;  /* 0x0000005857577220 */ /* 0x000fe20000400000 */
[----:B------:R-:W-:-:S02]  /*5330*/  ISETP.GT.AND P5, PT, R18, 0x31, PT ;  /* 0x000000311200780c */ /* 0x000fc40003fa4270 */
[----:B------:R1:W-:Y:S01]  /*5340*/  @P4 STG.E desc[UR54][R2.64+0xa0], R7 ;  /* 0x0000a00702004986 */ /* 0x0003e2000c101936 */
[----:B------:R-:W-:Y:S01]  /*5350*/  ISETP.GT.AND P4, PT, R0, RZ, P1 ;  /* 0x000000ff0000720c */ /* 0x000fe20000f84270 */
[----:B0-----:R-:W-:Y:S01]  /*5360*/  FMUL R9, R48, R88 ;  /* 0x0000005830097220 */ /* 0x001fe20000400000 */
[C---:B------:R-:W-:Y:S01]  /*5370*/  ISETP.GT.AND P1, PT, R0.reuse, 0x8, P1 ;  /* 0x000000080000780c */ /* 0x040fe20000f24270 */
[----:B------:R-:W-:Y:S01]  /*5380*/  @P3 STG.E desc[UR54][R2.64+0xa4], R45 ;  /* 0x0000a42d02003986 */ /* 0x000fe2000c101936 */
[----:B------:R-:W-:-:S04]  /*5390*/  ISETP.GT.AND P3, PT, R0, RZ, P5 ;  /* 0x000000ff0000720c */ /* 0x000fc80002f64270 */
[----:B------:R0:W-:Y:S01]  /*53a0*/  @P2 STG.E desc[UR54][R4.64+0xa0], R11 ;  /* 0x0000a00b04002986 */ /* 0x0001e2000c101936 */
[----:B------:R-:W-:Y:S02]  /*53b0*/  ISETP.GT.AND P2, PT, R0, 0x8, P5 ;  /* 0x000000080000780c */ /* 0x000fe40002f44270 */
[C---:B------:R-:W-:Y:S01]  /*53c0*/  ISETP.GT.AND P5, PT, R18.reuse, 0x38, PT ;  /* 0x000000381200780c */ /* 0x040fe20003fa4270 */
[----:B------:R-:W-:Y:S01]  /*53d0*/  @P0 STG.E desc[UR54][R4.64+0xa4], R47 ;  /* 0x0000a42f04000986 */ /* 0x000fe2000c101936 */
[----:B------:R-:W-:Y:S01]  /*53e0*/  ISETP.GT.AND P0, PT, R18, 0x39, PT ;  /* 0x000000391200780c */ /* 0x000fe20003f04270 */
[----:B-1----:R-:W-:Y:S02]  /*53f0*/  FMUL R7, R50, R88 ;  /* 0x0000005832077220 */ /* 0x002fe40000400000 */
[----:B------:R1:W-:Y:S01]  /*5400*/  @P4 STG.E desc[UR54][R2.64+0xc0], R9 ;  /* 0x0000c00902004986 */ /* 0x0003e2000c101936 */
[----:B------:R-:W-:-:S03]  /*5410*/  ISETP.GT.AND P4, PT, R0, RZ, P5 ;  /* 0x000000ff0000720c */ /* 0x000fc60002f84270 */
[----:B------:R-:W-:Y:S01]  /*5420*/  @P3 STG.E desc[UR54][R2.64+0xc4], R49 ;  /* 0x0000c43102003986 */ /* 0x000fe2000c101936 */
[----:B------:R-:W-:Y:S01]  /*5430*/  ISETP.GT.AND P3, PT, R0, RZ, P0 ;  /* 0x000000ff0000720c */ /* 0x000fe20000764270 */
[----:B0-----:R-:W-:Y:S01]  /*5440*/  FMUL R11, R54, R88 ;  /* 0x00000058360b7220 */ /* 0x001fe20000400000 */
[----:B------:R-:W-:Y:S01]  /*5450*/  ISETP.GT.AND P0, PT, R0, 0x8, P0 ;  /* 0x000000080000780c */ /* 0x000fe20000704270 */
[----:B------:R0:W-:Y:S01]  /*5460*/  @P1 STG.E desc[UR54][R4.64+0xc0], R7 ;  /* 0x0000c00704001986 */ /* 0x0001e2000c101936 */
[----:B------:R-:W-:-:S03]  /*5470*/  ISETP.GT.AND P1, PT, R18, 0x40, PT ;  /* 0x000000401200780c */ /* 0x000fc60003f24270 */
[----:B------:R-:W-:Y:S01]  /*5480*/  @P2 STG.E desc[UR54][R4.64+0xc4], R51 ;  /* 0x0000c43304002986 */ /* 0x000fe2000c101936 */
[-C--:B-1----:R-:W-:Y:S01]  /*5490*/  FMUL R9, R52, R88.reuse ;  /* 0x0000005834097220 */ /* 0x082fe20000400000 */
[----:B------:R-:W-:Y:S02]  /*54a0*/  ISETP.GT.AND P2, PT, R0, 0x8, P5 ;  /* 0x000000080000780c */ /* 0x000fe40002f44270 */
[----:B------:R-:W-:Y:S02]  /*54b0*/  ISETP.GT.AND P5, PT, R18, 0x41, PT ;  /* 0x000000411200780c */ /* 0x000fe40003fa4270 */
        /* <DEDUP_REMOVED lines=35> */
[-C--:B-1----:R-:W-:Y:S02]  /*56f0*/  FMUL R7, R66, R88.reuse ;  /* 0x0000005842077220 */ /* 0x082fe40000400000 */
[----:B------:R1:W-:Y:S01]  /*5700*/  @P4 STG.E desc[UR54][R2.64+0x140], R9 ;  /* 0x0001400902004986 */ /* 0x0003e2000c101936 */
[C---:B------:R-:W-:Y:S02]  /*5710*/  ISETP.GT.AND P4, PT, R0.reuse, RZ, P5 ;  /* 0x000000ff0000720c */ /* 0x040fe40002f84270 */
[C---:B------:R-:W-:Y:S01]  /*5720*/  ISETP.GT.AND P5, PT, R0.reuse, 0x8, P5 ;  /* 0x000000080000780c */ /* 0x040fe20002fa4270 */
[----:B------:R-:W-:Y:S01]  /*5730*/  @P3 STG.E desc[UR54][R2.64+0x144], R65 ;  /* 0x0001444102003986 */ /* 0x000fe2000c101936 */
[----:B------:R-:W-:Y:S01]  /*5740*/  ISETP.GT.AND P3, PT, R0, RZ, P0 ;  /* 0x000000ff0000720c */ /* 0x000fe20000764270 */
[-C--:B0-----:R-:W-:Y:S01]  /*5750*/  FMUL R11, R70, R88.reuse ;  /* 0x00000058460b7220 */ /* 0x081fe20000400000 */
[----:B------:R-:W-:Y:S01]  /*5760*/  ISETP.GT.AND P0, PT, R0, 0x8, P0 ;  /* 0x000000080000780c */ /* 0x000fe20000704270 */
[----:B------:R0:W-:Y:S01]  /*5770*/  @P1 STG.E desc[UR54][R4.64+0x140], R7 ;  /* 0x0001400704001986 */ /* 0x0001e2000c101936 */
[----:B------:R-:W-:Y:S01]  /*5780*/  ISETP.GT.AND P1, PT, R18, 0x60, PT ;  /* 0x000000601200780c */ /* 0x000fe20003f24270 */
[----:B-1----:R-:W-:-:S02]  /*5790*/  FMUL R9, R68, R88 ;  /* 0x0000005844097220 */ /* 0x002fc40000400000 */
[----:B------:R-:W-:Y:S01]  /*57a0*/  @P2 STG.E desc[UR54][R4.64+0x144], R67 ;  /* 0x0001444304002986 */ /* 0x000fe2000c101936 */
[----:B------:R-:W-:-:S03]  /*57b0*/  ISETP.GT.AND P2, PT, R0, RZ, P1 ;  /* 0x000000ff0000720c */ /* 0x000fc60000f44270 */
[----:B------:R1:W-:Y:S01]  /*57c0*/  @P4 STG.E desc[UR54][R2.64+0x160], R9 ;  /* 0x0001600902004986 */ /* 0x0003e2000c101936 */
[----:B------:R-:W-:Y:S01]  /*57d0*/  ISETP.GT.AND P4, PT, R18, 0x61, PT ;  /* 0x000000611200780c */ /* 0x000fe20003f84270 */
[----:B0-----:R-:W-:Y:S02]  /*57e0*/  FMUL R7, R72, R88 ;  /* 0x0000005848077220 */ /* 0x001fe40000400000 */
[----:B------:R-:W-:Y:S01]  /*57f0*/  @P3 STG.E desc[UR54][R2.64+0x164], R69 ;  /* 0x0001644502003986 */ /* 0x000fe2000c101936 */
[----:B------:R-:W-:-:S03]  /*5800*/  ISETP.GT.AND P3, PT, R0, RZ, P4 ;  /* 0x000000ff0000720c */ /* 0x000fc60002764270 */
[----:B------:R0:W-:Y:S01]  /*5810*/  @P5 STG.E desc[UR54][R4.64+0x160], R11 ;  /* 0x0001600b04005986 */ /* 0x0001e2000c101936 */
[----:B------:R-:W-:-:S03]  /*5820*/  ISETP.GT.AND P5, PT, R0, 0x8, P4 ;  /* 0x000000080000780c */ /* 0x000fc600027a4270 */
[----:B------:R-:W-:Y:S01]  /*5830*/  @P0 STG.E desc[UR54][R4.64+0x164], R71 ;  /* 0x0001644704000986 */ /* 0x000fe2000c101936 */
[----:B------:R-:W-:Y:S01]  /*5840*/  ISETP.GT.AND P0, PT, R0, 0x8, P1 ;  /* 0x000000080000780c */ /* 0x000fe20000f04270 */
[-C--:B-1----:R-:W-:Y:S01]  /*5850*/  FMUL R9, R74, R88.reuse ;  /* 0x000000584a097220 */ /* 0x082fe20000400000 */
[C---:B------:R-:W-:Y:S01]  /*5860*/  ISETP.GT.AND P1, PT, R18.reuse, 0x68, PT ;  /* 0x000000681200780c */ /* 0x040fe20003f24270 */
[----:B------:R1:W-:Y:S01]  /*5870*/  @P2 STG.E desc[UR54][R2.64+0x180], R7 ;  /* 0x0001800702002986 */ /* 0x0003e2000c101936 */
[----:B------:R-:W-:Y:S02]  /*5880*/  ISETP.GT.AND P2, PT, R18, 0x69, PT ;  /* 0x000000691200780c */ /* 0x000fe40003f44270 */
[C---:B------:R-:W-:Y:S01]  /*5890*/  ISETP.GT.AND P4, PT, R0.reuse, RZ, P1 ;  /* 0x000000ff0000720c */ /* 0x040fe20000f84270 */
[----:B------:R-:W-:Y:S01]  /*58a0*/  @P3 STG.E desc[UR54][R2.64+0x184], R73 ;  /* 0x0001844902003986 */ /* 0x000fe2000c101936 */
[----:B------:R-:W-:Y:S01]  /*58b0*/  ISETP.GT.AND P3, PT, R0, RZ, P2 ;  /* 0x000000ff0000720c */ /* 0x000fe20001764270 */
[----:B0-----:R-:W-:Y:S01]  /*58c0*/  FMUL R11, R80, R88 ;  /* 0x00000058500b7220 */ /* 0x001fe20000400000 */
[----:B------:R-:W-:-:S02]  /*58d0*/  ISETP.GT.AND P1, PT, R0, 0x8, P1 ;  /* 0x000000080000780c */ /* 0x000fc40000f24270 */
[----:B------:R-:W-:Y:S01]  /*58e0*/  ISETP.GT.AND P2, PT, R0, 0x8, P2 ;  /* 0x000000080000780c */ /* 0x000fe20001744270 */
[----:B------:R0:W-:Y:S01]  /*58f0*/  @P0 STG.E desc[UR54][R4.64+0x180], R9 ;  /* 0x0001800904000986 */ /* 0x0001e2000c101936 */
[----:B------:R-:W-:Y:S01]  /*5900*/  ISETP.GT.AND P0, PT, R18, 0x70, PT ;  /* 0x000000701200780c */ /* 0x000fe20003f04270 */
[----:B-1----:R-:W-:Y:S02]  /*5910*/  FMUL R7, R76, R88 ;  /* 0x000000584c077220 */ /* 0x002fe40000400000 */
[----:B------:R-:W-:Y:S01]  /*5920*/  @P5 STG.E desc[UR54][R4.64+0x184], R75 ;  /* 0x0001844b04005986 */ /* 0x000fe2000c101936 */
[----:B------:R-:W-:Y:S02]  /*5930*/  ISETP.GT.AND P6, PT, R0, RZ, P0 ;  /* 0x000000ff0000720c */ /* 0x000fe400007c4270 */
[C---:B------:R-:W-:Y:S01]  /*5940*/  ISETP.GT.AND P5, PT, R18.reuse, 0x78, PT ;  /* 0x000000781200780c */ /* 0x040fe20003fa4270 */
[----:B------:R1:W-:Y:S01]  /*5950*/  @P4 STG.E desc[UR54][R2.64+0x1a0], R7 ;  /* 0x0001a00702004986 */ /* 0x0003e2000c101936 */
[----:B------:R-:W-:-:S02]  /*5960*/  ISETP.GT.AND P4, PT, R18, 0x79, PT ;  /* 0x000000791200780c */ /* 0x000fc40003f84270 */
[----:B------:R-:W-:Y:S01]  /*5970*/  ISETP.GT.AND P0, PT, R0, 0x8, P0 ;  /* 0x000000080000780c */ /* 0x000fe20000704270 */
[----:B0-----:R-:W-:Y:S01]  /*5980*/  FMUL R9, R78, R88 ;  /* 0x000000584e097220 */ /* 0x001fe20000400000 */
[----:B------:R-:W-:Y:S01]  /*5990*/  @P3 STG.E desc[UR54][R2.64+0x1a4], R77 ;  /* 0x0001a44d02003986 */ /* 0x000fe2000c101936 */
[----:B------:R-:W-:-:S03]  /*59a0*/  ISETP.GT.AND P3, PT, R18, 0x71, PT ;  /* 0x000000711200780c */ /* 0x000fc60003f64270 */
[----:B------:R0:W-:Y:S01]  /*59b0*/  @P1 STG.E desc[UR54][R4.64+0x1a0], R9 ;  /* 0x0001a00904001986 */ /* 0x0001e2000c101936 */
[C---:B------:R-:W-:Y:S02]  /*59c0*/  ISETP.GT.AND P1, PT, R0.reuse, RZ, P3 ;  /* 0x000000ff0000720c */ /* 0x040fe40001f24270 */
[C---:B------:R-:W-:Y:S01]  /*59d0*/  ISETP.GT.AND P3, PT, R0.reuse, 0x8, P3 ;  /* 0x000000080000780c */ /* 0x040fe20001f64270 */
[----:B------:R-:W-:Y:S01]  /*59e0*/  @P2 STG.E desc[UR54][R4.64+0x1a4], R79 ;  /* 0x0001a44f04002986 */ /* 0x000fe2000c101936 */
[----:B------:R-:W-:Y:S01]  /*59f0*/  ISETP.GT.AND P2, PT, R0, RZ, P5 ;  /* 0x000000ff0000720c */ /* 0x000fe20002f44270 */
[-C--:B-1----:R-:W-:Y:S01]  /*5a00*/  FMUL R7, R82, R88.reuse ;  /* 0x0000005852077220 */ /* 0x082fe20000400000 */
[C---:B------:R-:W-:Y:S01]  /*5a10*/  ISETP.GT.AND P5, PT, R0.reuse, 0x8, P5 ;  /* 0x000000080000780c */ /* 0x040fe20002fa4270 */
[----:B------:R1:W-:Y:S01]  /*5a20*/  @P6 STG.E desc[UR54][R2.64+0x1c0], R11 ;  /* 0x0001c00b02006986 */ /* 0x0003e2000c101936 */
[C---:B------:R-:W-:Y:S02]  /*5a30*/  ISETP.GT.AND P6, PT, R0.reuse, RZ, P4 ;  /* 0x000000ff0000720c */ /* 0x040fe400027c4270 */
[----:B------:R-:W-:Y:S01]  /*5a40*/  ISETP.GT.AND P4, PT, R0, 0x8, P4 ;  /* 0x000000080000780c */ /* 0x000fe20002784270 */
[----:B0-----:R-:W-:-:S02]  /*5a50*/  FMUL R9, R84, R88 ;  /* 0x0000005854097220 */ /* 0x001fc40000400000 */
[----:B------:R-:W-:Y:S04]  /*5a60*/  @P1 STG.E desc[UR54][R2.64+0x1c4], R81 ;  /* 0x0001c45102001986 */ /* 0x000fe8000c101936 */
[----:B------:R-:W-:Y:S01]  /*5a70*/  @P0 STG.E desc[UR54][R4.64+0x1c0], R7 ;  /* 0x0001c00704000986 */ /* 0x000fe2000c101936 */
[----:B-1----:R-:W-:-:S03]  /*5a80*/  FMUL R11, R86, R88 ;  /* 0x00000058560b7220 */ /* 0x002fc60000400000 */
[----:B------:R-:W-:Y:S04]  /*5a90*/  @P3 STG.E desc[UR54][R4.64+0x1c4], R83 ;  /* 0x0001c45304003986 */ /* 0x000fe8000c101936 */
[----:B------:R-:W-:Y:S04]  /*5aa0*/  @P2 STG.E desc[UR54][R2.64+0x1e0], R9 ;  /* 0x0001e00902002986 */ /* 0x000fe8000c101936 */
[----:B------:R0:W-:Y:S02]  /*5ab0*/  @P6 STG.E desc[UR54][R2.64+0x1e4], R85 ;  /* 0x0001e45502006986 */ /* 0x0001e4000c101936 */
[----:B0-----:R-:W-:-:S02]  /*5ac0*/  @P5 IMAD.MOV.U32 R2, RZ, RZ, R4 ;  /* 0x000000ffff025224 */ /* 0x001fc400078e0004 */
[----:B------:R-:W-:-:S05]  /*5ad0*/  @P5 IMAD.MOV.U32 R3, RZ, RZ, R5 ;  /* 0x000000ffff035224 */ /* 0x000fca00078e0005 */
[----:B------:R0:W-:Y:S04]  /*5ae0*/  @P5 STG.E desc[UR54][R2.64+0x1e0], R11 ;  /* 0x0001e00b02005986 */ /* 0x0001e8000c101936 */
[----:B------:R0:W-:Y:S02]  /*5af0*/  @P4 STG.E desc[UR54][R4.64+0x1e4], R87 ;  /* 0x0001e45704004986 */ /* 0x0001e4000c101936 */
.L_x_161:
[----:B------:R-:W-:Y:S05]  /*5b00*/  BSYNC B0 ;  /* 0x0000000000007941 */ /* 0x000fea0003800000 */
.L_x_35:
[----:B0-----:R-:W-:Y:S01]  /*5b10*/  IMAD.U32 R2, RZ, RZ, UR52 ;  /* 0x00000034ff027e24 */ /* 0x001fe2000f8e00ff */
[----:B------:R-:W-:Y:S01]  /*5b20*/  ULDC.64 UR4, c[0x0][0x650] ;  /* 0x0001940000047ab9 */ /* 0x000fe20000000a00 */
[----:B------:R-:W-:Y:S01]  /*5b30*/  IMAD.U32 R3, RZ, RZ, UR53 ;  /* 0x00000035ff037e24 */ /* 0x000fe2000f8e00ff */
[----:B------:R0:W-:Y:S01]  /*5b40*/  SYNCS.ARRIVE.TRANS64.A1T0 RZ, [R98+UR50], RZ ;  /* 0x000000ff62ff79a7 */ /* 0x0001e20008100032 */
[----:B------:R-:W-:Y:S01]  /*5b50*/  PRMT R0, RZ, 0x7610, R0 ;  /* 0x00007610ff007816 */ /* 0x000fe20000000000 */
[----:B------:R-:W-:Y:S01]  /*5b60*/  IMAD.MOV.U32 R18, RZ, RZ, -0x1 ;  /* 0xffffffffff127424 */ /* 0x000fe200078e00ff */
[----:B------:R-:W-:Y:S01]  /*5b70*/  LEA R16, P0, R2, R16, 0x1 ;  /* 0x0000001002107211 */ /* 0x000fe200078008ff */
[----:B------:R-:W-:Y:S02]  /*5b80*/  IMAD.MOV.U32 R2, RZ, RZ, -0x1 ;  /* 0xffffffffff027424 */ /* 0x000fe400078e00ff */
[----:B------:R-:W-:Y:S01]  /*5b90*/  IMAD.MOV.U32 R19, RZ, RZ, -0x1 ;  /* 0xffffffffff137424 */ /* 0x000fe200078e00ff */
[----:B------:R-:W-:-:S02]  /*5ba0*/  IADD3.X R17, R17, UR41, RZ, P0, !PT ;  /* 0x0000002911117c10 */ /* 0x000fc400087fe4ff */
[----:B------:R-:W-:-:S04]  /*5bb0*/  ISETP.GE.U32.AND P0, PT, R16, UR4, PT ;  /* 0x0000000410007c0c */ /* 0x000fc8000bf06070 */
[----:B------:R-:W-:-:S13]  /*5bc0*/  ISETP.GE.U32.AND.EX P0, PT, R17, UR5, PT, P0 ;  /* 0x0000000511007c0c */ /* 0x000fda000bf06100 */
[----:B0-----:R-:W-:Y:S05]  /*5bd0*/  @P0 BRA `(.L_x_162) ;  /* 0x0000000400700947 */ /* 0x001fea0003800000 */
[----:B------:R-:W0:Y:S01]  /*5be0*/  S2UR UR7, SR_CTAID.X ;  /* 0x00000000000779c3 */ /* 0x000e220000002500 */
[----:B------:R-:W-:Y:S01]  /*5bf0*/  ULDC.64 UR4, c[0x0][0x628] ;  /* 0x00018a0000047ab9 */ /* 0x000fe20000000a00 */
[----:B------:R-:W-:Y:S01]  /*5c00*/  ULDC UR6, c[0x0][0x150] ;  /* 0x0000540000067ab9 */ /* 0x000fe20000000800 */
[----:B------:R-:W-:Y:S01]  /*5c10*/  ISETP.NE.U32.AND P0, PT, RZ, UR4, PT ;  /* 0x00000004ff007c0c */ /* 0x000fe2000bf05070 */
[----:B------:R-:W-:Y:S01]  /*5c20*/  ULDC UR15, c[0x0][0x630] ;  /* 0x00018c00000f7ab9 */ /* 0x000fe20000000800 */
[C---:B------:R-:W-:Y:S02]  /*5c30*/  R2UR UR17, R16.reuse ;  /* 0x00000000101172ca */ /* 0x040fe400000e0000 */
[----:B------:R-:W-:Y:S01]  /*5c40*/  ISETP.NE.AND.EX P0, PT, RZ, UR5, PT, P0 ;  /* 0x00000005ff007c0c */ /* 0x000fe2000bf05300 */
[----:B------:R-:W1:Y:S01]  /*5c50*/  S2UR UR16, SR_CTAID.Y ;  /* 0x00000000001079c3 */ /* 0x000e620000002600 */
[----:B------:R-:W-:Y:S02]  /*5c60*/  R2UR UR12, R16 ;  /* 0x00000000100c72ca */ /* 0x000fe400000e0000 */
[----:B------:R-:W-:-:S02]  /*5c70*/  R2UR UR13, R17 ;  /* 0x00000000110d72ca */ /* 0x000fc400000e0000 */
[----:B0-----:R-:W-:-:S05]  /*5c80*/  I2FP.F32.U32 R0, UR7 ;  /* 0x0000000700007c45 */ /* 0x001fca0008201000 */
[----:B------:R-:W-:Y:S01]  /*5c90*/  FMUL R0, R0, UR6 ;  /* 0x0000000600007c20 */ /* 0x000fe20008400000 */
[----:B------:R-:W-:Y:S01]  /*5ca0*/  ULDC UR6, c[0x0][0x154] ;  /* 0x0000550000067ab9 */ /* 0x000fe20000000800 */
[----:B-1----:R-:W-:-:S04]  /*5cb0*/  I2FP.F32.U32 R2, UR16 ;  /* 0x0000001000027c45 */ /* 0x002fc80008201000 */
[----:B------:R-:W0:Y:S01]  /*5cc0*/  F2I.U32.TRUNC.NTZ R0, R0 ;  /* 0x0000000000007305 */ /* 0x000e22000020f000 */
[----:B------:R-:W-:Y:S01]  /*5cd0*/  FMUL R2, R2, UR6 ;  /* 0x0000000602027c20 */ /* 0x000fe20008400000 */
[----:B------:R-:W-:Y:S06]  /*5ce0*/  @!P0 BRA `(.L_x_163) ;  /* 0x0000000000308947 */ /* 0x000fec0003800000 */
        /* <DEDUP_REMOVED lines=12> */
.L_x_163:
[----:B------:R-:W-:Y:S01]  /*5db0*/  USHF.R.U64 UR6, UR12, UR15, UR13 ;  /* 0x0000000f0c067299 */ /* 0x000fe2000800120d */
[----:B------:R-:W-:Y:S01]  /*5dc0*/  R2UR UR5, R17 ;  /* 0x00000000110572ca */ /* 0x000fe200000e0000 */
[----:B------:R-:W-:Y:S01]  /*5dd0*/  USHF.R.U32.HI UR4, URZ, UR15, UR13 ;  /* 0x0000000f3f047299 */ /* 0x000fe2000801160d */
[----:B------:R-:W1:Y:S01]  /*5de0*/  F2I.U32.TRUNC.NTZ R2, R2 ;  /* 0x0000000200027305 */ /* 0x000e62000020f000 */
[----:B------:R-:W-:Y:S01]  /*5df0*/  UIADD3 UR9, UP0, URZ, -UR6, URZ ;  /* 0x800000063f097290 */ /* 0x000fe2000ff1e03f */
[----:B------:R-:W-:Y:S01]  /*5e00*/  ULDC.64 UR10, c[0x0][0x620] ;  /* 0x00018800000a7ab9 */ /* 0x000fe20000000a00 */
[----:B------:R-:W-:Y:S02]  /*5e10*/  ULDC UR14, c[0x0][0x608] ;  /* 0x00018200000e7ab9 */ /* 0x000fe40000000800 */
[----:B------:R-:W-:Y:S01]  /*5e20*/  UIADD3.X UR4, URZ, ~UR4, URZ, UP0, !UPT ;  /* 0x800000043f047290 */ /* 0x000fe200087fe43f */
[----:B------:R-:W-:Y:S01]  /*5e30*/  ULDC UR15, c[0x0][0x658] ;  /* 0x00019600000f7ab9 */ /* 0x000fe20000000800 */
[----:B------:R-:W-:-:S02]  /*5e40*/  ULDC UR12, c[0x0][0x144] ;  /* 0x00005100000c7ab9 */ /* 0x000fc40000000800 */
[----:B------:R-:W-:Y:S01]  /*5e50*/  UIMAD UR8, UR4, UR10, URZ ;  /* 0x0000000a040872a4 */ /* 0x000fe2000f8e023f */
[----:B------:R-:W-:Y:S02]  /*5e60*/  ULDC UR22, c[0x0][0x148] ;  /* 0x0000520000167ab9 */ /* 0x000fe40000000800 */
[----:B------:R-:W-:Y:S01]  /*5e70*/  UMOV UR4, UR17 ;  /* 0x0000001100047c82 */ /* 0x000fe20008000000 */
[----:B------:R-:W-:Y:S02]  /*5e80*/  UIMAD UR8, UR9, UR11, UR8 ;  /* 0x0000000b090872a4 */ /* 0x000fe4000f8e0208 */
[----:B------:R-:W-:Y:S01]  /*5e90*/  UIMAD.WIDE.U32 UR4, UR9, UR10, UR4 ;  /* 0x0000000a090472a5 */ /* 0x000fe2000f8e0004 */
[----:B0-----:R-:W-:Y:S01]  /*5ea0*/  R2UR UR9, R0 ;  /* 0x00000000000972ca */ /* 0x001fe200000e0000 */
[----:B------:R-:W-:Y:S01]  /*5eb0*/  ULDC UR20, c[0x0][0x648] ;  /* 0x0001920000147ab9 */ /* 0x000fe20000000800 */
[----:B-1----:R-:W-:Y:S01]  /*5ec0*/  R2UR UR13, R2 ;  /* 0x00000000020d72ca */ /* 0x002fe200000e0000 */
[----:B------:R-:W-:Y:S01]  /*5ed0*/  UIADD3 UR8, UR5, UR8, URZ ;  /* 0x0000000805087290 */ /* 0x000fe2000fffe03f */
[----:B------:R-:W-:-:S02]  /*5ee0*/  ULDC UR21, c[0x0][0x638] ;  /* 0x00018e0000157ab9 */ /* 0x000fc40000000800 */
[----:B------:R-:W-:Y:S02]  /*5ef0*/  ULDC UR5, c[0x0][0x618] ;  /* 0x0001860000057ab9 */ /* 0x000fe40000000800 */
[----:B------:R-:W-:Y:S02]  /*5f00*/  USHF.R.U64 UR10, UR4, UR5, UR8 ;  /* 0x00000005040a7299 */ /* 0x000fe40008001208 */
[----:B------:R-:W-:-:S03]  /*5f10*/  USHF.R.U32.HI UR8, URZ, UR5, UR8 ;  /* 0x000000053f087299 */ /* 0x000fc60008011608 */
[----:B------:R-:W-:Y:S01]  /*5f20*/  ULDC.64 UR4, c[0x0][0x640] ;  /* 0x0001900000047ab9 */ /* 0x000fe20000000a00 */
[----:B------:R-:W-:Y:S01]  /*5f30*/  USHF.R.U64 UR11, UR10, UR14, UR8 ;  /* 0x0000000e0a0b7299 */ /* 0x000fe20008001208 */
[----:B------:R-:W-:Y:S01]  /*5f40*/  ISETP.NE.U32.AND P0, PT, RZ, UR4, PT ;  /* 0x00000004ff007c0c */ /* 0x000fe2000bf05070 */
[----:B------:R-:W-:Y:S02]  /*5f50*/  USHF.R.U32.HI UR8, URZ, UR14, UR8 ;  /* 0x0000000e3f087299 */ /* 0x000fe40008011608 */
[----:B------:R-:W-:Y:S01]  /*5f60*/  UIADD3 UR9, -UR9, URZ, URZ ;  /* 0x0000003f09097290 */ /* 0x000fe2000fffe13f */
[----:B------:R-:W-:Y:S01]  /*5f70*/  ISETP.NE.AND.EX P0, PT, RZ, UR5, PT, P0 ;  /* 0x00000005ff007c0c */ /* 0x000fe2000bf05300 */
[----:B------:R-:W-:Y:S02]  /*5f80*/  USHF.R.U64 UR17, UR11, UR15, UR8 ;  /* 0x0000000f0b117299 */ /* 0x000fe40008001208 */
[----:B------:R-:W-:Y:S02]  /*5f90*/  UIADD3 UR18, -UR13, URZ, URZ ;  /* 0x0000003f0d127290 */ /* 0x000fe4000fffe13f */
[----:B------:R-:W-:-:S02]  /*5fa0*/  USHF.R.U32.HI UR15, URZ, UR15, UR8 ;  /* 0x0000000f3f0f7299 */ /* 0x000fc40008011608 */
[----:B------:R-:W-:Y:S01]  /*5fb0*/  UIMAD UR19, UR12, UR9, UR7 ;  /* 0x000000090c1372a4 */ /* 0x000fe2000f8e0207 */
[----:B------:R-:W-:-:S05]  /*5fc0*/  UMOV UR14, UR17 ;  /* 0x00000011000e7c82 */ /* 0x000fca0008000000 */
[----:B------:R-:W-:Y:S06]  /*5fd0*/  @!P0 BRA `(.L_x_164) ;  /* 0x0000000000288947 */ /* 0x000fec0003800000 */
        /* <DEDUP_REMOVED lines=10> */
.L_x_164:
[----:B------:R-:W-:Y:S01]  /*6080*/  UISETP.NE.AND UP0, UPT, UR38, URZ, UPT ;  /* 0x0000003f2600728c */ /* 0x000fe2000bf05270 */
[----:B------:R-:W-:Y:S01]  /*6090*/  IMAD.MOV.U32 R0, RZ, RZ, 0x1 ;  /* 0x00000001ff007424 */ /* 0x000fe200078e00ff */
[----:B------:R-:W-:Y:S01]  /*60a0*/  USHF.R.U64 UR5, UR14, UR20, UR15 ;  /* 0x000000140e057299 */ /* 0x000fe2000800120f */
[----:B------:R-:W-:Y:S01]  /*60b0*/  IMAD.U32 R19, RZ, RZ, UR6 ;  /* 0x00000006ff137e24 */ /* 0x000fe2000f8e00ff */
[----:B------:R-:W-:Y:S02]  /*60c0*/  ULOP3.LUT UR4, UR11, UR47, URZ, 0xc0, !UPT ;  /* 0x0000002f0b047292 */ /* 0x000fe4000f8ec03f */
[----:B------:R-:W-:Y:S02]  /*60d0*/  UIADD3 UR7, -UR5, URZ, URZ ;  /* 0x0000003f05077290 */ /* 0x000fe4000fffe13f */
[----:B------:R-:W-:Y:S02]  /*60e0*/  UIMAD UR4, UR44, UR5, UR4 ;  /* 0x000000052c0472a4 */ /* 0x000fe4000f8e0204 */
[----:B------:R-:W-:-:S02]  /*60f0*/  ULOP3.LUT UR10, UR10, UR43, URZ, 0xc0, !UPT ;  /* 0x0000002b0a0a7292 */ /* 0x000fc4000f8ec03f */
[----:B------:R-:W-:Y:S02]  /*6100*/  @UP0 UIMAD UR19, UR22, UR18, UR16 ;  /* 0x00000012161302a4 */ /* 0x000fe4000f8e0210 */
[----:B------:R-:W-:Y:S01]  /*6110*/  UIMAD UR5, UR7, UR21, UR17 ;  /* 0x00000015070572a4 */ /* 0x000fe2000f8e0211 */
[----:B------:R-:W-:Y:S02]  /*6120*/  ULDC UR8, c[0x0][0x600] ;  /* 0x0001800000087ab9 */ /* 0x000fe40000000800 */
[----:B------:R-:W-:Y:S01]  /*6130*/  ULDC UR7, c[0x0][0x610] ;  /* 0x0001840000077ab9 */ /* 0x000fe20000000800 */
[----:B------:R-:W-:Y:S02]  /*6140*/  UIMAD UR5, UR5, UR8, UR10 ;  /* 0x00000008050572a4 */ /* 0x000fe4000f8e020a */
[----:B------:R-:W-:-:S04]  /*6150*/  UIMAD UR4, UR4, UR7, UR19 ;  /* 0x00000007040472a4 */ /* 0x000fc8000f8e0213 */
[----:B------:R-:W-:Y:S02]  /*6160*/  USEL UR7, UR5, UR4, !UP0 ;  /* 0x0000000405077287 */ /* 0x000fe4000c000000 */
[----:B------:R-:W-:-:S04]  /*6170*/  USEL UR4, UR4, UR5, !UP0 ;  /* 0x0000000504047287 */ /* 0x000fc8000c000000 */
[----:B------:R-:W-:Y:S02]  /*6180*/  IMAD.U32 R2, RZ, RZ, UR7 ;  /* 0x00000007ff027e24 */ /* 0x000fe4000f8e00ff */
[----:B------:R-:W-:-:S07]  /*6190*/  IMAD.U32 R18, RZ, RZ, UR4 ;  /* 0x00000004ff127e24 */ /* 0x000fce000f8e00ff */
.L_x_162:
[----:B------:R-:W-:Y:S01]  /*61a0*/  UIADD3 UR45, UR36, UR45, URZ ;  /* 0x0000002d242d7290 */ /* 0x000fe2000fffe03f */
[----:B------:R-:W-:Y:S02]  /*61b0*/  LOP3.LUT P0, RZ, R0, 0xff, RZ, 0xc0, !PT ;  /* 0x000000ff00ff7812 */ /* 0x000fe4000780c0ff */
[----:B------:R-:W-:Y:S01]  /*61c0*/  LOP3.LUT R100, R100, 0x1, RZ, 0x3c, !PT ;  /* 0x0000000164647812 */ /* 0x000fe200078e3cff */
[----:B------:R-:W-:Y:S02]  /*61d0*/  USHF.R.U32.HI UR4, URZ, 0x2, UR45 ;  /* 0x000000023f047899 */ /* 0x000fe4000801162d */
[----:B------:R-:W-:Y:S02]  /*61e0*/  UISETP.GT.U32.AND UP0, UPT, UR45, 0x3, UPT ;  /* 0x000000032d00788c */ /* 0x000fe4000bf04070 */
[----:B------:R-:W-:Y:S02]  /*61f0*/  ULOP3.LUT UR4, UR4, 0x1, URZ, 0xc0, !UPT ;  /* 0x0000000104047892 */ /* 0x000fe4000f8ec03f */
[----:B------:R-:W-:-:S02]  /*6200*/  UISETP.LT.U32.AND UP0, UPT, UR36, 0x4, UP0 ;  /* 0x000000042400788c */ /* 0x000fc40008701070 */
[----:B------:R-:W-:Y:S02]  /*6210*/  UISETP.NE.U32.AND UP1, UPT, UR4, 0x1, UPT ;  /* 0x000000010400788c */ /* 0x000fe4000bf25070 */
[----:B------:R-:W-:Y:S02]  /*6220*/  USEL UR5, URZ, 0x1, !UP0 ;  /* 0x000000013f057887 */ /* 0x000fe4000c000000 */
[----:B------:R-:W-:Y:S02]  /*6230*/  UISETP.GT.U32.AND UP1, UPT, UR36, 0x3, !UP1 ;  /* 0x000000032400788c */ /* 0x000fe4000cf24070 */
[----:B------:R-:W-:Y:S02]  /*6240*/  ULOP3.LUT UR45, UR45, 0x3, URZ, 0xc0, !UPT ;  /* 0x000000032d2d7892 */ /* 0x000fe4000f8ec03f */
[----:B------:R-:W-:-:S04]  /*6250*/  USEL UR4, URZ, 0x1, !UP1 ;  /* 0x000000013f047887 */ /* 0x000fc8000c800000 */
[----:B------:R-:W-:Y:S01]  /*6260*/  ULOP3.LUT UR48, UR4, UR48, UR5, 0x96, !UPT ;  /* 0x0000003004307292 */ /* 0x000fe2000f8e9605 */
[----:B------:R-:W-:Y:S11]  /*6270*/  @P0 BRA `(.L_x_165) ;  /* 0xffffffb400780947 */ /* 0x000ff6000383ffff */
[----:B------:R-:W-:Y:S05]  /*6280*/  EXIT ;  /* 0x000000000000794d */ /* 0x000fea0003800000 */
.L_x_16:
[----:B------:R-:W-:-:S08]  /*6290*/  ISETP.NE.AND P0, PT, RZ, UR6, PT ;  /* 0x00000006ff007c0c */ /* 0x000fd0000bf05270 */
[----:B------:R-:W0:-:S00]  /*62a0*/  USETMAXREG.DEALLOC.CTAPOOL 0x28 ;  /* 0x00000028000079c8 */ /* 0x000e0000080e0500 */
[----:B------:R-:W-:Y:S05]  /*62b0*/  @P0 EXIT ;  /* 0x000000000000094d */ /* 0x000fea0003800000 */
[----:B0-----:R-:W-:Y:S01]  /*62c0*/  LOP3.LUT P0, RZ, R0, 0xff, RZ, 0xc0, !PT ;  /* 0x000000ff00ff7812 */ /* 0x001fe2000780c0ff */
[----:B------:R-:W-:Y:S02]  /*62d0*/  IMAD.MOV.U32 R0, RZ, RZ, 0x1 ;  /* 0x00000001ff007424 */ /* 0x000fe400078e00ff */
[----:B------:R-:W-:-:S10]  /*62e0*/  IMAD.MOV.U32 R8, RZ, RZ, RZ ;  /* 0x000000ffff087224 */ /* 0x000fd400078e00ff */
[----:B------:R-:W-:Y:S05]  /*62f0*/  @!P0 BRA `(.L_x_166) ;  /* 0x0000000c00608947 */ /* 0x000fea0003800000 */
[----:B------:R-:W0:Y:S01]  /*6300*/  S2R R9, SR_CgaCtaId ;  /* 0x0000000000097919 */ /* 0x000e220000008800 */
[----:B------:R-:W-:Y:S01]  /*6310*/  LOP3.LUT P0, RZ, R3, 0x1f, RZ, 0xc0, !PT ;  /* 0x0000001f03ff7812 */ /* 0x000fe2000780c0ff */
[----:B------:R-:W-:Y:S01]  /*6320*/  ULDC UR5, c[0x0][0x658] ;  /* 0x0001960000057ab9 */ /* 0x000fe20000000800 */
[----:B------:R-:W-:Y:S01]  /*6330*/  UMOV UR6, 0xffffffff ;  /* 0xffffffff00067882 */ /* 0x000fe20000000000 */
[----:B------:R-:W-:Y:S01]  /*6340*/  BSSY B0, `(.L_x_166) ;  /* 0x00000d3000007945 */ /* 0x000fe20003800000 */
[----:B------:R-:W-:Y:S01]  /*6350*/  USHF.L.U32 UR6, UR6, UR5, URZ ;  /* 0x0000000506067299 */ /* 0x000fe2000800063f */
[C---:B------:R-:W-:Y:S01]  /*6360*/  ISETP.NE.AND P3, PT, R4.reuse, RZ, PT ;  /* 0x000000ff0400720c */ /* 0x040fe20003f65270 */
[----:B------:R-:W-:Y:S01]  /*6370*/  IMAD.MOV.U32 R10, RZ, RZ, 0x1 ;  /* 0x00000001ff0a7424 */ /* 0x000fe200078e00ff */
[----:B------:R-:W-:Y:S01]  /*6380*/  ISETP.NE.OR P0, PT, R4, RZ, !P0 ;  /* 0x000000ff0400720c */ /* 0x000fe20004705670 */
[----:B------:R-:W-:Y:S01]  /*6390*/  IMAD.MOV.U32 R0, RZ, RZ, 0x1 ;  /* 0x00000001ff007424 */ /* 0x000fe200078e00ff */
[----:B------:R-:W-:Y:S01]  /*63a0*/  ULDC UR4, c[0x0][0x600] ;  /* 0x0001800000047ab9 */ /* 0x000fe20000000800 */
[----:B------:R-:W-:Y:S01]  /*63b0*/  IMAD.MOV.U32 R8, RZ, RZ, RZ ;  /* 0x000000ffff087224 */ /* 0x000fe200078e00ff */
[----:B------:R-:W-:Y:S01]  /*63c0*/  UMOV UR7, 0x1 ;  /* 0x0000000100077882 */ /* 0x000fe20000000000 */
[----:B------:R-:W-:-:S02]  /*63d0*/  UIADD3 UR21, UR37, 0x1, URZ ;  /* 0x0000000125157890 */ /* 0x000fc4000fffe03f */
[----:B------:R-:W-:Y:S02]  /*63e0*/  ULOP3.LUT UR13, UR40, 0x2, URZ, 0xfc, !UPT ;  /* 0x00000002280d7892 */ /* 0x000fe4000f8efc3f */
[----:B------:R-:W-:Y:S02]  /*63f0*/  UIADD3 UR4, UR4, -0x1, URZ ;  /* 0xffffffff04047890 */ /* 0x000fe4000fffe03f */
[----:B------:R-:W-:Y:S02]  /*6400*/  USHF.L.U32 UR5, UR7, UR5, URZ ;  /* 0x0000000507057299 */ /* 0x000fe4000800063f */
[----:B------:R-:W-:Y:S01]  /*6410*/  ULOP3.LUT UR6, URZ, UR6, URZ, 0x33, !UPT ;  /* 0x000000063f067292 */ /* 0x000fe2000f8e333f */
[----:B------:R-:W-:Y:S01]  /*6420*/  ULDC.64 UR30, c[0x0][0x198] ;  /* 0x00006600001e7ab9 */ /* 0x000fe20000000a00 */
[C---:B0-----:R-:W-:Y:S02]  /*6430*/  IMAD.SHL.U32 R11, R9.reuse, 0x10, RZ ;  /* 0x00000010090b7824 */ /* 0x041fe400078e00ff */
[----:B------:R-:W-:-:S03]  /*6440*/  IMAD.SHL.U32 R9, R9, 0x200, RZ ;  /* 0x0000020009097824 */ /* 0x000fc600078e00ff */
[----:B------:R-:W-:Y:S02]  /*6450*/  LOP3.LUT R11, R11, 0x70, RZ, 0xc0, !PT ;  /* 0x000000700b0b7812 */ /* 0x000fe400078ec0ff */
[----:B------:R-:W-:-:S07]  /*6460*/  LOP3.LUT R9, R9, 0xe00, RZ, 0xc0, !PT ;  /* 0x00000e0009097812 */ /* 0x000fce00078ec0ff */
.L_x_178:
[----:B------:R-:W-:-:S03]  /*6470*/  UMOV UR7, 0xffffffff ;  /* 0xffffffff00077882 */ /* 0x000fc60000000000 */
[----:B------:R-:W-:Y:S05]  /*6480*/  BRA.DIV UR7, `(.L_x_167) ;  /* 0x0000001207147947 */ /* 0x000fea000b800000 */
[----:B------:R-:W-:-:S13]  /*6490*/  ELECT P6, URZ, PT ;  /* 0x00000000003f782f */ /* 0x000fda00038c0000 */
.L_x_191:
[----:B------:R-:W0:Y:S01]  /*64a0*/  LDC R3, c[0x0][0x28c] ;  /* 0x0000a300ff037b82 */ /* 0x000e220000000800 */
[----:B------:R-:W-:Y:S01]  /*64b0*/  BSSY B1, `(.L_x_168) ;  /* 0x0000046000017945 */ /* 0x000fe20003800000 */
[----:B0-----:R-:W-:-:S13]  /*64c0*/  ISETP.LT.OR P6, PT, R3, 0x1, !P6 ;  /* 0x000000010300780c */ /* 0x001fda00077c1670 */
[----:B------:R-:W-:Y:S05]  /*64d0*/  @P6 BRA `(.L_x_169) ;  /* 0x00000004000c6947 */ /* 0x000fea0003800000 */
[----:B------:R-:W-:Y:S02]  /*64e0*/  IMAD R6, R2, 0x80, R11 ;  /* 0x0000008002067824 */ /* 0x000fe400078e020b */
[----:B------:R-:W-:Y:S02]  /*64f0*/  IMAD.SHL.U32 R18, R18, 0x40, RZ ;  /* 0x0000004012127824 */ /* 0x000fe400078e00ff */
[----:B------:R-:W-:Y:S02]  /*6500*/  IMAD.MOV.U32 R13, RZ, RZ, RZ ;  /* 0x000000ffff0d7224 */ /* 0x000fe400078e00ff */
[----:B------:R-:W-:Y:S02]  /*6510*/  IMAD.U32 R14, RZ, RZ, UR21 ;  /* 0x00000015ff0e7e24 */ /* 0x000fe4000f8e00ff */
[----:B------:R-:W-:Y:S02]  /*6520*/  IMAD.MOV.U32 R2, RZ, RZ, R0 ;  /* 0x000000ffff027224 */ /* 0x000fe400078e0000 */
[----:B------:R-:W-:-:S07]  /*6530*/  IMAD.MOV.U32 R4, RZ, RZ, R8 ;  /* 0x000000ffff047224 */ /* 0x000fce00078e0008 */
.L_x_173:
[----:B------:R-:W0:Y:S01]  /*6540*/  S2R R12, SR_CgaCtaId ;  /* 0x00000000000c7919 */ /* 0x000e220000008800 */
[----:B------:R-:W-:Y:S01]  /*6550*/  MOV R3, 0x400 ;  /* 0x0000040000037802 */ /* 0x000fe20000000f00 */
[----:B------:R-:W1:Y:S03]  /*6560*/  @!P3 LDC R5, c[0x0][0x500] ;  /* 0x00014000ff05bb82 */ /* 0x000e660000000800 */
[----:B0-----:R-:W-:Y:S02]  /*6570*/  LEA R7, R12, R3, 0x18 ;  /* 0x000000030c077211 */ /* 0x001fe400078ec0ff */
[----:B------:R-:W-:-:S03]  /*6580*/  SHF.L.U32 R3, R2, 0x1f, RZ ;  /* 0x0000001f02037819 */ /* 0x000fc600000006ff */
[----:B------:R-:W-:-:S04]  /*6590*/  IMAD R12, R4, 0x8, R7 ;  /* 0x00000008040c7824 */ /* 0x000fc800078e0207 */
[----:B------:R-:W0:Y:S02]  /*65a0*/  SYNCS.PHASECHK.TRANS64.TRYWAIT P1, [R12+URZ+0x20], R3 ;  /* 0x000020030c0075a7 */ /* 0x000e24000802017f */
[----:B01----:R-:W-:Y:S05]  /*65b0*/  @!P1 BRA `(.L_x_170) ;  /* 0x0000000c00e89947 */ /* 0x003fea0003800000 */
.L_x_192:
[----:B------:R-:W-:Y:S01]  /*65c0*/  UPRMT UR7, UR13, 0x9910, URZ ;  /* 0x000099100d077896 */ /* 0x000fe2000800003f */
[----:B------:R1:W-:Y:S03]  /*65d0*/  @!P3 SYNCS.ARRIVE.TRANS64 RZ, [R12+URZ], R5 ;  /* 0x000000050cffb9a7 */ /* 0x0003e6000800003f */
[----:B------:R-:W-:-:S06]  /*65e0*/  UISETP.NE.AND UP0, UPT, UR7, 0x2, UPT ;  /* 0x000000020700788c */ /* 0x000fcc000bf05270 */
[----:B------:R-:W-:-:S13]  /*65f0*/  PLOP3.LUT P1, PT, PT, PT, UP0, 0x80, 0x0 ;  /* 0x000000000000781c */ /* 0x000fda0003f2f008 */
[----:B-1----:R-:W-:Y:S05]  /*6600*/  @P1 BRA `(.L_x_171) ;  /* 0x0000000000041947 */ /* 0x002fea0003800000 */
[----:B------:R-:W-:Y:S01]  /*6610*/  BPT.TRAP 0x1 ;  /* 0x000000040000795c */ /* 0x000fe20000300000 */
.L_x_171:
[----:B------:R-:W-:Y:S05]  /*6620*/  @P0 BRA `(.L_x_172) ;  /* 0x0000000000040947 */ /* 0x000fea0003800000 */
[----:B------:R-:W-:Y:S01]  /*6630*/  BPT.TRAP 0x1 ;  /* 0x000000040000795c */ /* 0x000fe20000300000 */
.L_x_172:
[----:B0-----:R-:W-:Y:S01]  /*6640*/  IMAD R3, R4, 0x4000, R7 ;  /* 0x0000400004037824 */ /* 0x001fe200078e0207 */
[----:B------:R-:W-:Y:S01]  /*6650*/  R2UR UR34, R13 ;  /* 0x000000000d2272ca */ /* 0x000fe200000e0000 */
[----:B------:R-:W-:Y:S01]  /*6660*/  VIADD R14, R14, 0xffffffff ;  /* 0xffffffff0e0e7836 */ /* 0x000fe20000000000 */
[----:B------:R-:W-:Y:S01]  /*6670*/  R2UR UR33, R12 ;  /* 0x000000000c2172ca */ /* 0x000fe200000e0000 */
[----:B------:R-:W-:Y:S01]  /*6680*/  UIADD3 UR14, UP0, UR30, 0xf0, URZ ;  /* 0x000000f01e0e7890 */ /* 0x000fe2000ff1e03f */
[----:B------:R-:W-:Y:S01]  /*6690*/  R2UR UR24, R3 ;  /* 0x00000000031872ca */ /* 0x000fe200000e0000 */
[----:B------:R-:W-:Y:S01]  /*66a0*/  IMAD R3, R4, 0x2000, R9 ;  /* 0x0000200004037824 */ /* 0x000fe200078e0209 */
[----:B------:R-:W-:Y:S01]  /*66b0*/  R2UR UR36, R19 ;  /* 0x00000000132472ca */ /* 0x000fe200000e0000 */
[----:B------:R-:W-:Y:S01]  /*66c0*/  UIADD3 UR42, UP1, UR30, 0x1f0, URZ ;  /* 0x000001f01e2a7890 */ /* 0x000fe2000ff3e03f */
[----:B------:R-:W-:Y:S01]  /*66d0*/  R2UR UR35, R18 ;  /* 0x00000000122372ca */ /* 0x000fe200000e0000 */
[----:B------:R-:W-:Y:S01]  /*66e0*/  IMAD R3, R3, 0x4, R7 ;  /* 0x0000000403037824 */ /* 0x000fe200078e0207 */
[----:B------:R-:W-:Y:S01]  /*66f0*/  R2UR UR19, R6 ;  /* 0x00000000061372ca */ /* 0x000fe200000e0000 */
[----:B------:R-:W-:Y:S01]  /*6700*/  UIADD3.X UR15, URZ, UR31, URZ, UP0, !UPT ;  /* 0x0000001f3f0f7290 */ /* 0x000fe200087fe43f */
[----:B------:R-:W-:Y:S01]  /*6710*/  ISETP.GT.AND P2, PT, R14, 0x1, PT ;  /* 0x000000010e00780c */ /* 0x000fe20003f44270 */
[----:B------:R-:W-:Y:S01]  /*6720*/  UIADD3 UR26, UR34, 0x20, URZ ;  /* 0x00000020221a7890 */ /* 0x000fe2000fffe03f */
[----:B------:R-:W-:Y:S01]  /*6730*/  R2UR UR8, R3 ;  /* 0x00000000030872ca */ /* 0x000fe200000e0000 */
[----:B------:R-:W-:Y:S01]  /*6740*/  UIADD3.X UR43, URZ, UR31, URZ, UP1, !UPT ;  /* 0x0000001f3f2b7290 */ /* 0x000fe20008ffe43f */
[----:B------:R-:W-:Y:S01]  /*6750*/  VIADD R4, R4, 0x1 ;  /* 0x0000000104047836 */ /* 0x000fe20000000000 */
[----:B------:R-:W-:Y:S01]  /*6760*/  UIADD3 UR32, UR24, 0x180, URZ ;  /* 0x0000018018207890 */ /* 0x000fe2000fffe03f */
[----:B------:R-:W-:Y:S01]  /*6770*/  VIADD R13, R13, 0x40 ;  /* 0x000000400d0d7836 */ /* 0x000fe20000000000 */
[----:B------:R-:W-:Y:S01]  /*6780*/  UIADD3 UR24, UR24, 0x2180, URZ ;  /* 0x0000218018187890 */ /* 0x000fe2000fffe03f */
[----:B------:R-:W-:Y:S01]  /*6790*/  UMOV UR22, 0x0 ;  /* 0x0000000000167882 */ /* 0x000fe20000000000 */
[----:B------:R-:W-:Y:S01]  /*67a0*/  UMOV UR23, 0x10000000 ;  /* 0x1000000000177882 */ /* 0x000fe20000000000 */
[----:B------:R-:W-:Y:S01]  /*67b0*/  ISETP.NE.AND P1, PT, R4, 0x4, PT ;  /* 0x000000040400780c */ /* 0x000fe20003f25270 */
[----:B------:R-:W-:Y:S01]  /*67c0*/  UMOV UR25, UR33 ;  /* 0x0000002100197c82 */ /* 0x000fe20008000000 */
[----:B------:R-:W-:Y:S01]  /*67d0*/  UMOV UR28, UR36 ;  /* 0x00000024001c7c82 */ /* 0x000fe20008000000 */
[----:B------:R-:W-:-:S02]  /*67e0*/  UMOV UR27, UR35 ;  /* 0x00000023001b7c82 */ /* 0x000fc40008000000 */
[----:B------:R-:W-:Y:S01]  /*67f0*/  UIADD3 UR16, UR8, 0x10180, URZ ;  /* 0x0001018008107890 */ /* 0x000fe2000fffe03f */
[----:B------:R0:W-:Y:S01]  /*6800*/  UTMALDG.3D [UR32], [UR14], desc[UR22] ;  /* 0x000016200e0075b4 */ /* 0x0001e20008011000 */
[----:B------:R-:W-:Y:S01]  /*6810*/  UIADD3 UR8, UR8, 0x14180, URZ ;  /* 0x0001418008087890 */ /* 0x000fe2000fffe03f */
[----:B------:R-:W-:Y:S01]  /*6820*/  SEL R3, RZ, 0x1, P1 ;  /* 0x00000001ff037807 */ /* 0x000fe20000800000 */
[----:B------:R-:W-:Y:S01]  /*6830*/  UMOV UR7, 0xff0000 ;  /* 0x00ff000000077882 */ /* 0x000fe20000000000 */
[----:B------:R-:W-:Y:S01]  /*6840*/  UMOV UR17, UR33 ;  /* 0x0000002100117c82 */ /* 0x000fe20008000000 */
[----:B------:R-:W-:Y:S01]  /*6850*/  UMOV UR18, UR34 ;  /* 0x0000002200127c82 */ /* 0x000fe20008000000 */
[----:B------:R-:W-:Y:S01]  /*6860*/  UMOV UR20, UR36 ;  /* 0x0000002400147c82 */ /* 0x000fe20008000000 */
[----:B------:R-:W-:Y:S01]  /*6870*/  UMOV UR9, UR33 ;  /* 0x0000002100097c82 */ /* 0x000fe20008000000 */
[----:B------:R-:W-:Y:S01]  /*6880*/  UMOV UR11, UR19 ;  /* 0x00000013000b7c82 */ /* 0x000fe20008000000 */
[----:B------:R-:W-:Y:S01]  /*6890*/  UMOV UR12, UR36 ;  /* 0x00000024000c7c82 */ /* 0x000fe20008000000 */
[----:B------:R0:W-:Y:S01]  /*68a0*/  UTMALDG.3D [UR24], [UR14], desc[UR22] ;  /* 0x000016180e0075b4 */ /* 0x0001e20008011000 */
[----:B------:R-:W-:Y:S01]  /*68b0*/  UMOV UR10, UR26 ;  /* 0x0000001a000a7c82 */ /* 0x000fe20008000000 */
[----:B------:R-:W-:-:S02]  /*68c0*/  LOP3.LUT R2, R2, R3, RZ, 0x3c, !PT ;  /* 0x0000000302027212 */ /* 0x000fc400078e3cff */
[----:B------:R-:W-:Y:S01]  /*68d0*/  SEL R4, R4, RZ, P1 ;  /* 0x000000ff04047207 */ /* 0x000fe20000800000 */
[----:B------:R0:W-:Y:S01]  /*68e0*/  UTMALDG.3D.MULTICAST [UR16], [UR42], UR7, desc[UR22] ;  /* 0x000016102a0073b4 */ /* 0x0001e20008011807 */
[----:B------:R0:W-:Y:S02]  /*68f0*/  UTMALDG.3D.MULTICAST [UR8], [UR42], UR7, desc[UR22] ;  /* 0x000016082a0073b4 */ /* 0x0001e40008011807 */
[----:B0-----:R-:W-:Y:S05]  /*6900*/  @P2 BRA `(.L_x_173) ;  /* 0xfffffffc000c2947 */ /* 0x001fea000383ffff */
.L_x_169:
[----:B------:R-:W-:Y:S05]  /*6910*/  BSYNC B1 ;  /* 0x0000000000017941 */ /* 0x000fea0003800000 */
.L_x_168:
[----:B------:R-:W-:Y:S01]  /*6920*/  LOP3.LUT P4, RZ, R10, 0xff, RZ, 0xc0, !PT ;  /* 0x000000ff0aff7812 */ /* 0x000fe2000788c0ff */
[----:B------:R-:W-:Y:S01]  /*6930*/  VIADD R8, R8, UR37 ;  /* 0x0000002508087c36 */ /* 0x000fe20008000000 */
[----:B------:R-:W-:Y:S01]  /*6940*/  ULDC.64 UR8, c[0x0][0x650] ;  /* 0x0001940000087ab9 */ /* 0x000fe20000000a00 */
[----:B------:R-:W-:Y:S01]  /*6950*/  BSSY B1, `(.L_x_174) ;  /* 0x000006f000017945 */ /* 0x000fe20003800000 */
[----:B------:R-:W-:Y:S01]  /*6960*/  IMAD.MOV.U32 R18, RZ, RZ, -0x1 ;  /* 0xffffffffff127424 */ /* 0x000fe200078e00ff */
[----:B------:R-:W-:Y:S01]  /*6970*/  PRMT R10, RZ, 0x7610, R10 ;  /* 0x00007610ff0a7816 */ /* 0x000fe2000000000a */
[----:B------:R-:W-:Y:S01]  /*6980*/  IMAD.MOV.U32 R19, RZ, RZ, -0x1 ;  /* 0xffffffffff137424 */ /* 0x000fe200078e00ff */
[C---:B------:R-:W-:Y:S02]  /*6990*/  ISETP.GT.U32.AND P1, PT, R8.reuse, 0x3, PT ;  /* 0x000000030800780c */ /* 0x040fe40003f24070 */
[----:B------:R-:W-:Y:S02]  /*69a0*/  SHF.R.U32.HI R2, RZ, 0x2, R8 ;  /* 0x00000002ff027819 */ /* 0x000fe40000011608 */
[----:B------:R-:W-:-:S02]  /*69b0*/  LOP3.LUT R8, R8, 0x3, RZ, 0xc0, !PT ;  /* 0x0000000308087812 */ /* 0x000fc400078ec0ff */
[----:B------:R-:W0:Y:S01]  /*69c0*/  @P4 S2R R4, SR_CgaCtaId ;  /* 0x0000000000044919 */ /* 0x000e220000008800 */
[----:B------:R-:W-:Y:S02]  /*69d0*/  @P4 MOV R3, 0x400 ;  /* 0x0000040000034802 */ /* 0x000fe40000000f00 */
[----:B------:R-:W-:-:S04]  /*69e0*/  LOP3.LUT R2, R2, 0x1, RZ, 0xc0, !PT ;  /* 0x0000000102027812 */ /* 0x000fc800078ec0ff */
[----:B------:R-:W-:Y:S02]  /*69f0*/  ISETP.NE.U32.AND P2, PT, R2, 0x1, PT ;  /* 0x000000010200780c */ /* 0x000fe40003f45070 */
[----:B0-----:R-:W-:Y:S01]  /*6a00*/  @P4 LEA R3, R4, R3, 0x18 ;  /* 0x0000000304034211 */ /* 0x001fe200078ec0ff */
[----:B------:R-:W-:-:S03]  /*6a10*/  IMAD.U32 R4, RZ, RZ, UR37 ;  /* 0x00000025ff047e24 */ /* 0x000fc6000f8e00ff */
[----:B------:R0:W-:Y:S01]  /*6a20*/  @P4 SYNCS.ARRIVE.TRANS64.A1T0 RZ, [R3+URZ+0x78], RZ ;  /* 0x000078ff03ff49a7 */ /* 0x0001e2000810003f */
[----:B------:R-:W-:Y:S02]  /*6a30*/  IADD3 R16, P4, R16, UR52, RZ ;  /* 0x0000003410107c10 */ /* 0x000fe4000ff9e0ff */
[----:B------:R-:W-:Y:S02]  /*6a40*/  ISETP.LT.U32.AND P1, PT, R4, 0x4, P1 ;  /* 0x000000040400780c */ /* 0x000fe40000f21070 */
[----:B------:R-:W-:Y:S02]  /*6a50*/  IADD3.X R17, R17, UR39, RZ, P4, !PT ;  /* 0x0000002711117c10 */ /* 0x000fe4000a7fe4ff */
[----:B------:R-:W-:Y:S02]  /*6a60*/  ISETP.GE.U32.AND P4, PT, R16, UR8, PT ;  /* 0x0000000810007c0c */ /* 0x000fe4000bf86070 */
[----:B0-----:R-:W-:Y:S02]  /*6a70*/  SEL R3, RZ, 0x1, !P1 ;  /* 0x00000001ff037807 */ /* 0x001fe40004800000 */
[----:B------:R-:W-:-:S02]  /*6a80*/  ISETP.GE.U32.AND.EX P1, PT, R17, UR9, PT, P4 ;  /* 0x0000000911007c0c */ /* 0x000fc4000bf26140 */
[----:B------:R-:W-:-:S04]  /*6a90*/  ISETP.GT.U32.AND P2, PT, R4, 0x3, !P2 ;  /* 0x000000030400780c */ /* 0x000fc80005744070 */
[----:B------:R-:W-:-:S04]  /*6aa0*/  SEL R2, RZ, 0x1, !P2 ;  /* 0x00000001ff027807 */ /* 0x000fc80005000000 */
[--C-:B------:R-:W-:Y:S01]  /*6ab0*/  LOP3.LUT R0, R2, R0, R3.reuse, 0x96, !PT ;  /* 0x0000000002007212 */ /* 0x100fe200078e9603 */
[----:B------:R-:W-:Y:S01]  /*6ac0*/  IMAD.MOV.U32 R2, RZ, RZ, -0x1 ;  /* 0xffffffffff027424 */ /* 0x000fe200078e00ff */
[----:B------:R-:W-:Y:S01]  /*6ad0*/  PRMT R3, RZ, 0x7610, R3 ;  /* 0x00007610ff037816 */ /* 0x000fe20000000003 */
[----:B------:R-:W-:Y:S06]  /*6ae0*/  @P1 BRA `(.L_x_175) ;  /* 0x0000000400541947 */ /* 0x000fec0003800000 */
[----:B------:R-:W0:Y:S01]  /*6af0*/  S2UR UR7, SR_CTAID.X ;  /* 0x00000000000779c3 */ /* 0x000e220000002500 */
[----:B------:R-:W-:Y:S01]  /*6b00*/  ULDC.64 UR8, c[0x0][0x628] ;  /* 0x00018a0000087ab9 */ /* 0x000fe20000000a00 */
[----:B------:R-:W-:Y:S01]  /*6b10*/  ULDC UR10, c[0x0][0x150] ;  /* 0x00005400000a7ab9 */ /* 0x000fe20000000800 */
[----:B------:R-:W-:Y:S01]  /*6b20*/  ISETP.NE.U32.AND P1, PT, RZ, UR8, PT ;  /* 0x00000008ff007c0c */ /* 0x000fe2000bf25070 */
[----:B------:R-:W-:Y:S01]  /*6b30*/  ULDC UR11, c[0x0][0x630] ;  /* 0x00018c00000b7ab9 */ /* 0x000fe20000000800 */
[----:B------:R-:W-:Y:S01]  /*6b40*/  ULDC UR14, c[0x0][0x154] ;  /* 0x00005500000e7ab9 */ /* 0x000fe20000000800 */
[----:B------:R-:W-:Y:S01]  /*6b50*/  IMAD.MOV.U32 R2, RZ, RZ, R16 ;  /* 0x000000ffff027224 */ /* 0x000fe200078e0010 */
[----:B------:R-:W-:Y:S01]  /*6b60*/  ISETP.NE.AND.EX P1, PT, RZ, UR9, PT, P1 ;  /* 0x00000009ff007c0c */ /* 0x000fe2000bf25310 */
[----:B------:R-:W1:Y:S01]  /*6b70*/  S2UR UR12, SR_CTAID.Y ;  /* 0x00000000000c79c3 */ /* 0x000e620000002600 */
[----:B0-----:R-:W-:-:S05]  /*6b80*/  I2FP.F32.U32 R3, UR7 ;  /* 0x0000000700037c45 */ /* 0x001fca0008201000 */
[----:B------:R-:W-:Y:S01]  /*6b90*/  FMUL R12, R3, UR10 ;  /* 0x0000000a030c7c20 */ /* 0x000fe20008400000 */
[----:B------:R-:W-:-:S05]  /*6ba0*/  IMAD.MOV.U32 R3, RZ, RZ, R17 ;  /* 0x000000ffff037224 */ /* 0x000fca00078e0011 */
[----:B------:R-:W-:Y:S05]  /*6bb0*/  @!P1 BRA `(.L_x_176) ;  /* 0x0000000000289947 */ /* 0x000fea0003800000 */
[----:B------:R-:W-:Y:S02]  /*6bc0*/  ULDC UR10, c[0x0][0x634] ;  /* 0x00018d00000a7ab9 */ /* 0x000fe40000000800 */
[----:B------:R-:W-:-:S05]  /*6bd0*/  IADD3 R7, P1, R16, UR10, RZ ;  /* 0x0000000a10077c10 */ /* 0x000fca000ff3e0ff */
[----:B------:R-:W-:-:S04]  /*6be0*/  IMAD.X R13, RZ, RZ, R17, P1 ;  /* 0x000000ffff0d7224 */ /* 0x000fc800008e0611 */
[----:B------:R-:W-:-:S04]  /*6bf0*/  IMAD.WIDE.U32 R4, R13, UR8, RZ ;  /* 0x000000080d047c25 */ /* 0x000fc8000f8e00ff */
[----:B------:R-:W-:-:S04]  /*6c00*/  IMAD.WIDE.U32 R4, P1, R7, UR9, R4 ;  /* 0x0000000907047c25 */ /* 0x000fc8000f820004 */
[----:B------:R-:W-:-:S04]  /*6c10*/  IMAD.WIDE.U32 R6, R7, UR8, RZ ;  /* 0x0000000807067c25 */ /* 0x000fc8000f8e00ff */
[----:B------:R-:W-:Y:S01]  /*6c20*/  IMAD.X R3, RZ, RZ, RZ, P1 ;  /* 0x000000ffff037224 */ /* 0x000fe200008e06ff */
[----:B------:R-:W-:Y:S01]  /*6c30*/  IADD3 RZ, P1, R7, R4, RZ ;  /* 0x0000000407ff7210 */ /* 0x000fe20007f3e0ff */
[----:B------:R-:W-:-:S04]  /*6c40*/  IMAD.MOV.U32 R2, RZ, RZ, R5 ;  /* 0x000000ffff027224 */ /* 0x000fc800078e0005 */
[----:B------:R-:W-:-:S08]  /*6c50*/  IMAD.WIDE.U32.X R2, R13, UR9, R2, P1 ;  /* 0x000000090d027c25 */ /* 0x000fd000088e0402 */
.L_x_176:
[--C-:B------:R-:W-:Y:S01]  /*6c60*/  SHF.R.U64 R19, R2, UR11, R3.reuse ;  /* 0x0000000b02137c19 */ /* 0x100fe20008001203 */
[----:B------:R-:W0:Y:S01]  /*6c70*/  F2I.U32.TRUNC.NTZ R12, R12 ;  /* 0x0000000c000c7305 */ /* 0x000e22000020f000 */
[----:B------:R-:W-:Y:S01]  /*6c80*/  SHF.R.U32.HI R2, RZ, UR11, R3 ;  /* 0x0000000bff027c19 */ /* 0x000fe20008011603 */
[----:B------:R-:W-:Y:S01]  /*6c90*/  ULDC.64 UR8, c[0x0][0x620] ;  /* 0x0001880000087ab9 */ /* 0x000fe20000000a00 */
[----:B------:R-:W-:Y:S01]  /*6ca0*/  IADD3 R5, P1, RZ, -R19, RZ ;  /* 0x80000013ff057210 */ /* 0x000fe20007f3e0ff */
[----:B------:R-:W-:Y:S01]  /*6cb0*/  ULDC UR11, c[0x0][0x658] ;  /* 0x00019600000b7ab9 */ /* 0x000fe20000000800 */
[----:B-1----:R-:W-:Y:S01]  /*6cc0*/  I2FP.F32.U32 R4, UR12 ;  /* 0x0000000c00047c45 */ /* 0x002fe20008201000 */
[----:B------:R-:W-:Y:S02]  /*6cd0*/  ULDC UR16, c[0x0][0x648] ;  /* 0x0001920000107ab9 */ /* 0x000fe40000000800 */
[----:B------:R-:W-:Y:S02]  /*6ce0*/  IMAD.X R2, RZ, RZ, ~R2, P1 ;  /* 0x000000ffff027224 */ /* 0x000fe400008e0e02 */
[----:B------:R-:W-:Y:S01]  /*6cf0*/  FMUL R6, R4, UR14 ;  /* 0x0000000e04067c20 */ /* 0x000fe20008400000 */
[----:B------:R-:W-:Y:S01]  /*6d00*/  ULDC.64 UR14, c[0x0][0x640] ;  /* 0x00019000000e7ab9 */ /* 0x000fe20000000a00 */
[----:B------:R-:W-:Y:S01]  /*6d10*/  IMAD R4, R2, UR8, RZ ;  /* 0x0000000802047c24 */ /* 0x000fe2000f8e02ff */
[----:B------:R-:W-:Y:S01]  /*6d20*/  ISETP.NE.U32.AND P1, PT, RZ, UR14, PT ;  /* 0x0000000eff007c0c */ /* 0x000fe2000bf25070 */
[C---:B------:R-:W-:Y:S01]  /*6d30*/  IMAD.WIDE.U32 R2, R5.reuse, UR8, R16 ;  /* 0x0000000805027c25 */ /* 0x040fe2000f8e0010 */
[----:B0-----:R-:W-:Y:S01]  /*6d40*/  R2UR UR8, R12 ;  /* 0x000000000c0872ca */ /* 0x001fe200000e0000 */
[----:B------:R-:W0:Y:S01]  /*6d50*/  F2I.U32.TRUNC.NTZ R6, R6 ;  /* 0x0000000600067305 */ /* 0x000e22000020f000 */
[----:B------:R-:W1:Y:S01]  /*6d60*/  LDC R12, c[0x0][0x610] ;  /* 0x00018400ff0c7b82 */ /* 0x000e620000000800 */
[----:B------:R-:W-:Y:S01]  /*6d70*/  IMAD R5, R5, UR9, R4 ;  /* 0x0000000905057c24 */ /* 0x000fe2000f8e0204 */
[----:B------:R-:W-:Y:S01]  /*6d80*/  ULDC UR9, c[0x0][0x618] ;  /* 0x0001860000097ab9 */ /* 0x000fe20000000800 */
[----:B------:R-:W-:-:S02]  /*6d90*/  ISETP.NE.AND.EX P1, PT, RZ, UR15, PT, P1 ;  /* 0x0000000fff007c0c */ /* 0x000fc4000bf25310 */
[----:B------:R-:W-:-:S05]  /*6da0*/  IMAD.IADD R3, R3, 0x1, R5 ;  /* 0x0000000103037824 */ /* 0x000fca00078e0205 */
[--C-:B------:R-:W-:Y:S02]  /*6db0*/  SHF.R.U64 R14, R2, UR9, R3.reuse ;  /* 0x00000009020e7c19 */ /* 0x100fe40008001203 */
[----:B------:R-:W-:Y:S01]  /*6dc0*/  SHF.R.U32.HI R3, RZ, UR9, R3 ;  /* 0x00000009ff037c19 */ /* 0x000fe20008011603 */
[----:B------:R-:W-:Y:S01]  /*6dd0*/  ULDC UR9, c[0x0][0x608] ;  /* 0x0001820000097ab9 */ /* 0x000fe20000000800 */
[----:B0-----:R-:W-:Y:S02]  /*6de0*/  R2UR UR10, R6 ;  /* 0x00000000060a72ca */ /* 0x001fe400000e0000 */
[--C-:B------:R-:W-:Y:S02]  /*6df0*/  SHF.R.U64 R15, R14, UR9, R3.reuse ;  /* 0x000000090e0f7c19 */ /* 0x100fe40008001203 */
[----:B------:R-:W-:Y:S01]  /*6e00*/  SHF.R.U32.HI R2, RZ, UR9, R3 ;  /* 0x00000009ff027c19 */ /* 0x000fe20008011603 */
[----:B------:R-:W-:-:S03]  /*6e10*/  UIADD3 UR9, -UR8, URZ, URZ ;  /* 0x0000003f08097290 */ /* 0x000fc6000fffe13f */
[--C-:B------:R-:W-:Y:S01]  /*6e20*/  SHF.R.U64 R21, R15, UR11, R2.reuse ;  /* 0x0000000b0f157c19 */ /* 0x100fe20008001202 */
[----:B------:R-:W-:Y:S01]  /*6e30*/  ULDC UR8, c[0x0][0x144] ;  /* 0x0000510000087ab9 */ /* 0x000fe20000000800 */
[----:B------:R-:W-:-:S03]  /*6e40*/  SHF.R.U32.HI R3, RZ, UR11, R2 ;  /* 0x0000000bff037c19 */ /* 0x000fc60008011602 */
[----:B------:R-:W-:Y:S01]  /*6e50*/  IMAD.MOV.U32 R2, RZ, RZ, R21 ;  /* 0x000000ffff027224 */ /* 0x000fe200078e0015 */
[----:B------:R-:W-:Y:S06]  /*6e60*/  @!P1 BRA `(.L_x_177) ;  /* 0x0000000000289947 */ /* 0x000fec0003800000 */
        /* <DEDUP_REMOVED lines=10> */
.L_x_177:
[----:B------:R-:W-:Y:S01]  /*6f10*/  UISETP.NE.AND UP0, UPT, UR38, URZ, UPT ;  /* 0x0000003f2600728c */ /* 0x000fe2000bf05270 */
[----:B------:R-:W-:Y:S01]  /*6f20*/  SHF.R.U64 R3, R2, UR16, R3 ;  /* 0x0000001002037c19 */ /* 0x000fe20008001203 */
[----:B------:R-:W-:Y:S01]  /*6f30*/  UIADD3 UR10, -UR10, URZ, URZ ;  /* 0x0000003f0a0a7290 */ /* 0x000fe2000fffe13f */
[----:B------:R-:W-:Y:S01]  /*6f40*/  LOP3.LUT R2, R15, UR6, RZ, 0xc0, !PT ;  /* 0x000000060f027c12 */ /* 0x000fe2000f8ec0ff */
[----:B------:R-:W-:Y:S01]  /*6f50*/  UIMAD UR7, UR8, UR9, UR7 ;  /* 0x00000009080772a4 */ /* 0x000fe2000f8e0207 */
[----:B------:R-:W-:Y:S01]  /*6f60*/  LOP3.LUT R5, R14, UR4, RZ, 0xc0, !PT ;  /* 0x000000040e057c12 */ /* 0x000fe2000f8ec0ff */
[----:B------:R-:W-:Y:S01]  /*6f70*/  IMAD.MOV R4, RZ, RZ, -R3 ;  /* 0x000000ffff047224 */ /* 0x000fe200078e0a03 */
[----:B------:R-:W-:Y:S01]  /*6f80*/  ULDC UR8, c[0x0][0x148] ;  /* 0x0000520000087ab9 */ /* 0x000fe20000000800 */
[----:B------:R-:W-:Y:S01]  /*6f90*/  IMAD R3, R3, UR5, R2 ;  /* 0x0000000503037c24 */ /* 0x000fe2000f8e0202 */
[----:B------:R-:W-:Y:S02]  /*6fa0*/  PLOP3.LUT P1, PT, PT, PT, UP0, 0x80, 0x0 ;  /* 0x000000000000781c */ /* 0x000fe40003f2f008 */
[----:B------:R-:W-:-:S03]  /*6fb0*/  @UP0 UIMAD UR7, UR8, UR10, UR12 ;  /* 0x0000000a080702a4 */ /* 0x000fc6000f8e020c */
[----:B------:R-:W-:Y:S02]  /*6fc0*/  ULDC UR8, c[0x0][0x638] ;  /* 0x00018e0000087ab9 */ /* 0x000fe40000000800 */
[----:B------:R-:W-:Y:S02]  /*6fd0*/  IMAD R2, R4, UR8, R21 ;  /* 0x0000000804027c24 */ /* 0x000fe4000f8e0215 */
[----:B-1----:R-:W-:Y:S01]  /*6fe0*/  IMAD R12, R3, R12, UR7 ;  /* 0x00000007030c7e24 */ /* 0x002fe2000f8e020c */
[----:B------:R-:W-:Y:S01]  /*6ff0*/  ULDC UR7, c[0x0][0x600] ;  /* 0x0001800000077ab9 */ /* 0x000fe20000000800 */
[----:B------:R-:W-:Y:S02]  /*7000*/  IMAD.MOV.U32 R3, RZ, RZ, 0x1 ;  /* 0x00000001ff037424 */ /* 0x000fe400078e00ff */
[----:B------:R-:W-:-:S05]  /*7010*/  IMAD R5, R2, UR7, R5 ;  /* 0x0000000702057c24 */ /* 0x000fca000f8e0205 */
[----:B------:R-:W-:Y:S02]  /*7020*/  SEL R2, R5, R12, !P1 ;  /* 0x0000000c05027207 */ /* 0x000fe40004800000 */
[----:B------:R-:W-:-:S07]  /*7030*/  SEL R18, R12, R5, !P1 ;  /* 0x000000050c127207 */ /* 0x000fce0004800000 */
.L_x_175:
[----:B------:R-:W-:Y:S05]  /*7040*/  BSYNC B1 ;  /* 0x0000000000017941 */ /* 0x000fea0003800000 */
.L_x_174:
[----:B------:R-:W-:-:S13]  /*7050*/  LOP3.LUT P1, RZ, R3, 0xff, RZ, 0xc0, !PT ;  /* 0x000000ff03ff7812 */ /* 0x000fda000782c0ff */
[----:B------:R-:W-:Y:S05]  /*7060*/  @P1 BRA `(.L_x_178) ;  /* 0xfffffff400001947 */ /* 0x000fea000383ffff */
[----:B------:R-:W-:Y:S05]  /*7070*/  BSYNC B0 ;  /* 0x0000000000007941 */ /* 0x000fea0003800000 */
.L_x_166:
[----:B------:R-:W-:-:S03]  /*7080*/  UMOV UR7, 0xffffffff ;  /* 0xffffffff00077882 */ /* 0x000fc60000000000 */
[----:B------:R-:W-:Y:S05]  /*7090*/  BRA.DIV UR7, `(.L_x_179) ;  /* 0x0000000607447947 */ /* 0x000fea000b800000 */
[----:B------:R-:W-:-:S13]  /*70a0*/  ELECT P6, URZ, PT ;  /* 0x00000000003f782f */ /* 0x000fda00038c0000 */
.L_x_195:
[----:B------:R-:W-:Y:S04]  /*70b0*/  BSSY B0, `(.L_x_180) ;  /* 0x000002c000007945 */ /* 0x000fe80003800000 */
[----:B------:R-:W-:Y:S05]  /*70c0*/  @!P6 BRA `(.L_x_181) ;  /* 0x0000000000a8e947 */ /* 0x000fea0003800000 */
[----:B------:R-:W-:-:S04]  /*70d0*/  ULOP3.LUT UR7, UR40, 0x2, URZ, 0xfc, !UPT ;  /* 0x0000000228077892 */ /* 0x000fc8000f8efc3f */
[----:B------:R-:W-:-:S06]  /*70e0*/  UISETP.NE.AND UP0, UPT, UR7, 0x3, UPT ;  /* 0x000000030700788c */ /* 0x000fcc000bf05270 */
[----:B------:R-:W-:-:S13]  /*70f0*/  PLOP3.LUT P0, PT, PT, PT, UP0, 0x80, 0x0 ;  /* 0x000000000000781c */ /* 0x000fda0003f0f008 */
[----:B------:R-:W-:Y:S05]  /*7100*/  @!P0 BRA `(.L_x_182) ;  /* 0x0000000000048947 */ /* 0x000fea0003800000 */
[----:B------:R-:W-:Y:S01]  /*7110*/  BPT.TRAP 0x1 ;  /* 0x000000040000795c */ /* 0x000fe20000300000 */
.L_x_182:
[----:B------:R-:W0:Y:S01]  /*7120*/  S2R R3, SR_CgaCtaId ;  /* 0x0000000000037919 */ /* 0x000e220000008800 */
[----:B------:R-:W-:-:S04]  /*7130*/  MOV R2, 0x400 ;  /* 0x0000040000027802 */ /* 0x000fc80000000f00 */
[----:B0-----:R-:W-:Y:S02]  /*7140*/  LEA R3, R3, R2, 0x18 ;  /* 0x0000000203037211 */ /* 0x001fe400078ec0ff */
[----:B------:R-:W-:-:S03]  /*7150*/  SHF.L.U32 R2, R0, 0x1f, RZ ;  /* 0x0000001f00027819 */ /* 0x000fc600000006ff */
[----:B------:R-:W-:-:S04]  /*7160*/  VIADD R3, R3, 0x20 ;  /* 0x0000002003037836 */ /* 0x000fc80000000000 */
[C---:B------:R-:W-:Y:S02]  /*7170*/  IMAD R7, R8.reuse, 0x8, R3 ;  /* 0x0000000808077824 */ /* 0x040fe400078e0203 */
[----:B------:R-:W-:Y:S02]  /*7180*/  VIADD R8, R8, 0x1 ;  /* 0x0000000108087836 */ /* 0x000fe40000000000 */
[----:B------:R-:W0:Y:S03]  /*7190*/  SYNCS.PHASECHK.TRANS64.TRYWAIT P0, [R7+URZ], R2 ;  /* 0x00000002070075a7 */ /* 0x000e26000800017f */
[----:B------:R-:W-:-:S04]  /*71a0*/  ISETP.NE.AND P1, PT, R8, 0x4, PT ;  /* 0x000000040800780c */ /* 0x000fc80003f25270 */
[----:B------:R-:W-:Y:S02]  /*71b0*/  SEL R5, RZ, 0x1, P1 ;  /* 0x00000001ff057807 */ /* 0x000fe40000800000 */
[----:B------:R-:W-:Y:S02]  /*71c0*/  SEL R8, R8, RZ, P1 ;  /* 0x000000ff08087207 */ /* 0x000fe40000800000 */
[----:B------:R-:W-:-:S03]  /*71d0*/  LOP3.LUT R5, R0, R5, RZ, 0x3c, !PT ;  /* 0x0000000500057212 */ /* 0x000fc600078e3cff */
[----:B------:R-:W-:Y:S01]  /*71e0*/  IMAD R9, R8, 0x8, R3 ;  /* 0x0000000808097824 */ /* 0x000fe200078e0203 */
[----:B------:R-:W-:Y:S01]  /*71f0*/  SHF.L.U32 R4, R5, 0x1f, RZ ;  /* 0x0000001f05047819 */ /* 0x000fe200000006ff */
[----:B0-----:R-:W-:Y:S06]  /*7200*/  @!P0 BRA `(.L_x_183) ;  /* 0x0000000400088947 */ /* 0x001fec0003800000 */
.L_x_196:
[----:B------:R-:W1:Y:S01]  /*7210*/  SYNCS.PHASECHK.TRANS64.TRYWAIT P0, [R9+URZ], R4 ;  /* 0x00000004090075a7 */ /* 0x000e62000800017f */
[----:B------:R-:W-:-:S05]  /*7220*/  VIADD R0, R8, 0x1 ;  /* 0x0000000108007836 */ /* 0x000fca0000000000 */
[----:B------:R-:W-:-:S04]  /*7230*/  ISETP.NE.AND P1, PT, R0, 0x4, PT ;  /* 0x000000040000780c */ /* 0x000fc80003f25270 */
[----:B0-----:R-:W-:Y:S02]  /*7240*/  SEL R2, RZ, 0x1, P1 ;  /* 0x00000001ff027807 */ /* 0x001fe40000800000 */
[----:B------:R-:W-:Y:S02]  /*7250*/  SEL R0, R0, RZ, P1 ;  /* 0x000000ff00007207 */ /* 0x000fe40000800000 */
[----:B------:R-:W-:-:S03]  /*7260*/  LOP3.LUT R7, R5, R2, RZ, 0x3c, !PT ;  /* 0x0000000205077212 */ /* 0x000fc600078e3cff */
[----:B------:R-:W-:Y:S01]  /*7270*/  IMAD R6, R0, 0x8, R3 ;  /* 0x0000000800067824 */ /* 0x000fe200078e0203 */
[----:B------:R-:W-:Y:S01]  /*7280*/  SHF.L.U32 R5, R7, 0x1f, RZ ;  /* 0x0000001f07057819 */ /* 0x000fe200000006ff */
[----:B-1----:R-:W-:Y:S06]  /*7290*/  @!P0 BRA `(.L_x_184) ;  /* 0x0000000000f88947 */ /* 0x002fec0003800000 */
.L_x_197:
[----:B------:R-:W1:Y:S01]  /*72a0*/  SYNCS.PHASECHK.TRANS64.TRYWAIT P0, [R6+URZ], R5 ;  /* 0x00000005060075a7 */ /* 0x000e62000800017f */
[----:B------:R-:W-:-:S05]  /*72b0*/  VIADD R0, R0, 0x1 ;  /* 0x0000000100007836 */ /* 0x000fca0000000000 */
[----:B------:R-:W-:-:S04]  /*72c0*/  ISETP.NE.AND P1, PT, R0, 0x4, PT ;  /* 0x000000040000780c */ /* 0x000fc80003f25270 */
[----:B------:R-:W-:Y:S02]  /*72d0*/  SEL R2, RZ, 0x1, P1 ;  /* 0x00000001ff027807 */ /* 0x000fe40000800000 */
[----:B------:R-:W-:Y:S02]  /*72e0*/  SEL R0, R0, RZ, P1 ;  /* 0x000000ff00007207 */ /* 0x000fe40000800000 */
[----:B------:R-:W-:Y:S01]  /*72f0*/  LOP3.LUT R2, R7, R2, RZ, 0x3c, !PT ;  /* 0x0000000207027212 */ /* 0x000fe200078e3cff */
[----:B-1----:R-:W-:Y:S06]  /*7300*/  @!P0 BRA `(.L_x_185) ;  /* 0x0000000000f08947 */ /* 0x002fec0003800000 */
.L_x_198:
[----:B------:R-:W-:Y:S01]  /*7310*/  IMAD R3, R0, 0x8, R3 ;  /* 0x0000000800037824 */ /* 0x000fe200078e0203 */
[----:B------:R-:W-:-:S07]  /*7320*/  SHF.L.U32 R0, R2, 0x1f, RZ ;  /* 0x0000001f02007819 */ /* 0x000fce00000006ff */
.L_x_186:
[----:B--2---:R2:W3:Y:S02]  /*7330*/  SYNCS.PHASECHK.TRANS64.TRYWAIT P0, [R3+URZ], R0 ;  /* 0x00000000030075a7 */ /* 0x0044e4000800017f */
[----:B---3--:R-:W-:Y:S05]  /*7340*/  @!P0 NANOSLEEP.SYNCS 0x989680 ;  /* 0x009896800000895d */ /* 0x008fea0003900000 */
[----:B------:R-:W3:Y:S02]  /*7350*/  @!P0 SYNCS.PHASECHK.TRANS64 P0, [R3+URZ], R0 ;  /* 0x00000000030085a7 */ /* 0x000ee4000800007f */
[----:B---3--:R-:W-:Y:S05]  /*7360*/  @!P0 BRA `(.L_x_186) ;  /* 0xfffffffc00f08947 */ /* 0x008fea000383ffff */
.L_x_181:
[----:B------:R-:W-:Y:S05]  /*7370*/  BSYNC B0 ;  /* 0x0000000000007941 */ /* 0x000fea0003800000 */
.L_x_180:
[----:B------:R-:W-:Y:S05]  /*7380*/  EXIT ;  /* 0x000000000000794d */ /* 0x000fea0003800000 */
.L_x_18:
[----:B0-----:R0:W1:Y:S02]  /*7390*/  SYNCS.PHASECHK.TRANS64.TRYWAIT P0, [R97+URZ+-0x8], R0 ;  /* 0xfffff800610075a7 */ /* 0x001064000800017f */
[----:B-1----:R-:W-:Y:S05]  /*73a0*/  @!P0 NANOSLEEP.SYNCS 0x989680 ;  /* 0x009896800000895d */ /* 0x002fea0003900000 */
[----:B------:R-:W1:Y:S02]  /*73b0*/  @!P0 SYNCS.PHASECHK.TRANS64 P0, [R97+URZ+-0x8], R0 ;  /* 0xfffff800610085a7 */ /* 0x000e64000800007f */
[----:B-1----:R-:W-:Y:S05]  /*73c0*/  @!P0 BRA `(.L_x_18) ;  /* 0xfffffffc00f08947 */ /* 0x002fea000383ffff */
[----:B------:R-:W-:Y:S05]  /*73d0*/  BRA `(.L_x_187) ;  /* 0xffffffa4002c7947 */ /* 0x000fea000383ffff */
.L_x_23:
[----:B-1----:R1:W2:Y:S02]  /*73e0*/  SYNCS.PHASECHK.TRANS64.TRYWAIT P1, [R3+URZ], R0 ;  /* 0x00000000030075a7 */ /* 0x0022a4000802017f */
[----:B--2---:R-:W-:Y:S05]  /*73f0*/  @!P1 NANOSLEEP.SYNCS 0x989680 ;  /* 0x009896800000995d */ /* 0x004fea0003900000 */
[----:B------:R-:W2:Y:S02]  /*7400*/  @!P1 SYNCS.PHASECHK.TRANS64 P1, [R3+URZ], R0 ;  /* 0x00000000030095a7 */ /* 0x000ea4000802007f */
[----:B--2---:R-:W-:Y:S05]  /*7410*/  @!P1 BRA `(.L_x_23) ;  /* 0xfffffffc00f09947 */ /* 0x004fea000383ffff */
[----:B------:R-:W-:Y:S05]  /*7420*/  BRA `(.L_x_22) ;  /* 0xffffffa400a47947 */ /* 0x000fea000383ffff */
.L_x_28:
[----:B-1----:R-:W-:-:S04]  /*7430*/  IMAD.U32 R5, RZ, RZ, UR4 ;  /* 0x00000004ff057e24 */ /* 0x002fc8000f8e00ff */
[----:B------:R1:W2:Y:S03]  /*7440*/  SYNCS.PHASECHK.TRANS64.TRYWAIT P1, [R5+URZ], R4 ;  /* 0x00000004050075a7 */ /* 0x0002a6000802017f */
[----:B--2---:R-:W-:Y:S05]  /*7450*/  @!P1 NANOSLEEP.SYNCS 0x989680 ;  /* 0x009896800000995d */ /* 0x004fea0003900000 */
[----:B------:R-:W2:Y:S02]  /*7460*/  @!P1 SYNCS.PHASECHK.TRANS64 P1, [R5+URZ], R4 ;  /* 0x00000004050095a7 */ /* 0x000ea4000802007f */
[----:B--2---:R-:W-:Y:S05]  /*7470*/  @!P1 BRA `(.L_x_28) ;  /* 0xfffffffc00ec9947 */ /* 0x004fea000383ffff */
[----:B------:R-:W-:Y:S05]  /*7480*/  BRA `(.L_x_27) ;  /* 0xffffffa800e47947 */ /* 0x000fea000383ffff */
.L_x_34:
[----:B0-----:R0:W1:Y:S02]  /*7490*/  SYNCS.PHASECHK.TRANS64.TRYWAIT P0, [R97+URZ+0x8], R0 ;  /* 0x00000800610075a7 */ /* 0x001064000800017f */
[----:B-1----:R-:W-:Y:S05]  /*74a0*/  @!P0 NANOSLEEP.SYNCS 0x989680 ;  /* 0x009896800000895d */ /* 0x002fea0003900000 */
[----:B------:R-:W1:Y:S02]  /*74b0*/  @!P0 SYNCS.PHASECHK.TRANS64 P0, [R97+URZ+0x8], R0 ;  /* 0x00000800610085a7 */ /* 0x000e64000800007f */
[----:B-1----:R-:W-:Y:S05]  /*74c0*/  @!P0 BRA `(.L_x_34) ;  /* 0xfffffffc00f08947 */ /* 0x002fea000383ffff */
[----:B------:R-:W-:Y:S05]  /*74d0*/  BRA `(.L_x_188) ;  /* 0xffffffb000707947 */ /* 0x000fea000383ffff */
.L_x_167:
[----:B------:R-:W-:Y:S01]  /*74e0*/  BSSY B1, `(.L_x_189) ;  /* 0x0000006000017945 */ /* 0x000fe20003800000 */
[----:B------:R-:W-:-:S07]  /*74f0*/  IMAD.MOV.U32 R15, RZ, RZ, -0x1 ;  /* 0xffffffffff0f7424 */ /* 0x000fce00078e00ff */
[----:B-----5:R-:W-:Y:S05]  /*7500*/  WARPSYNC.COLLECTIVE R15, `(.L_x_190) ;  /* 0x000000000f0c7348 */ /* 0x020fea0003c00000 */
[----:B------:R-:W-:Y:S02]  /*7510*/  ELECT P6, UR62, PT ;  /* 0x00000000003e782f */ /* 0x000fe400038c0000 */
[----:B------:R-:W-:Y:S01]  /*7520*/  MOV R14, UR62 ;  /* 0x0000003e000e7c02 */ /* 0x000fe20008000f00 */
[----:B-----5:R-:W-:Y:S10]  /*7530*/  ENDCOLLECTIVE ;  /* 0x000000000000791b */ /* 0x020ff40003800000 */
.L_x_190:
[----:B------:R-:W-:Y:S05]  /*7540*/  BSYNC B1 ;  /* 0x0000000000017941 */ /* 0x000fea0003800000 */
.L_x_189:
[----:B------:R-:W-:Y:S05]  /*7550*/  BRA `(.L_x_191) ;  /* 0xffffffec00d07947 */ /* 0x000fea000383ffff */
.L_x_170:
[----:B0-----:R0:W1:Y:S02]  /*7560*/  SYNCS.PHASECHK.TRANS64.TRYWAIT P1, [R12+URZ+0x20], R3 ;  /* 0x000020030c0075a7 */ /* 0x001064000802017f */
[----:B-1----:R-:W-:Y:S05]  /*7570*/  @!P1 NANOSLEEP.SYNCS 0x989680 ;  /* 0x009896800000995d */ /* 0x002fea0003900000 */
[----:B------:R-:W1:Y:S02]  /*7580*/  @!P1 SYNCS.PHASECHK.TRANS64 P1, [R12+URZ+0x20], R3 ;  /* 0x000020030c0095a7 */ /* 0x000e64000802007f */
[----:B-1----:R-:W-:Y:S05]  /*7590*/  @!P1 BRA `(.L_x_170) ;  /* 0xfffffffc00f09947 */ /* 0x002fea000383ffff */
[----:B------:R-:W-:Y:S05]  /*75a0*/  BRA `(.L_x_192) ;  /* 0xfffffff000047947 */ /* 0x000fea000383ffff */
.L_x_179:
[----:B------:R-:W-:Y:S01]  /*75b0*/  BSSY B0, `(.L_x_193) ;  /* 0x0000006000007945 */ /* 0x000fe20003800000 */
[----:B------:R-:W-:-:S07]  /*75c0*/  IMAD.MOV.U32 R15, RZ, RZ, -0x1 ;  /* 0xffffffffff0f7424 */ /* 0x000fce00078e00ff */
[----:B-----5:R-:W-:Y:S05]  /*75d0*/  WARPSYNC.COLLECTIVE R15, `(.L_x_194) ;  /* 0x000000000f0c7348 */ /* 0x020fea0003c00000 */
[----:B------:R-:W-:Y:S02]  /*75e0*/  ELECT P6, UR62, PT ;  /* 0x00000000003e782f */ /* 0x000fe400038c0000 */
[----:B------:R-:W-:Y:S01]  /*75f0*/  MOV R14, UR62 ;  /* 0x0000003e000e7c02 */ /* 0x000fe20008000f00 */
[----:B-----5:R-:W-:Y:S10]  /*7600*/  ENDCOLLECTIVE ;  /* 0x000000000000791b */ /* 0x020ff40003800000 */
.L_x_194:
[----:B------:R-:W-:Y:S05]  /*7610*/  BSYNC B0 ;  /* 0x0000000000007941 */ /* 0x000fea0003800000 */
.L_x_193:
[----:B------:R-:W-:Y:S05]  /*7620*/  BRA `(.L_x_195) ;  /* 0xfffffff800a07947 */ /* 0x000fea000383ffff */
.L_x_183:
[----:B0-----:R0:W1:Y:S02]  /*7630*/  SYNCS.PHASECHK.TRANS64.TRYWAIT P0, [R7+URZ], R2 ;  /* 0x00000002070075a7 */ /* 0x001064000800017f */
[----:B-1----:R-:W-:Y:S05]  /*7640*/  @!P0 NANOSLEEP.SYNCS 0x989680 ;  /* 0x009896800000895d */ /* 0x002fea0003900000 */
[----:B------:R-:W1:Y:S02]  /*7650*/  @!P0 SYNCS.PHASECHK.TRANS64 P0, [R7+URZ], R2 ;  /* 0x00000002070085a7 */ /* 0x000e64000800007f */
[----:B-1----:R-:W-:Y:S05]  /*7660*/  @!P0 BRA `(.L_x_183) ;  /* 0xfffffffc00f08947 */ /* 0x002fea000383ffff */
[----:B------:R-:W-:Y:S05]  /*7670*/  BRA `(.L_x_196) ;  /* 0xfffffff800e47947 */ /* 0x000fea000383ffff */
.L_x_184:
[----:B0-----:R0:W1:Y:S02]  /*7680*/  SYNCS.PHASECHK.TRANS64.TRYWAIT P0, [R9+URZ], R4 ;  /* 0x00000004090075a7 */ /* 0x001064000800017f */
[----:B-1----:R-:W-:Y:S05]  /*7690*/  @!P0 NANOSLEEP.SYNCS 0x989680 ;  /* 0x009896800000895d */ /* 0x002fea0003900000 */
[----:B------:R-:W1:Y:S02]  /*76a0*/  @!P0 SYNCS.PHASECHK.TRANS64 P0, [R9+URZ], R4 ;  /* 0x00000004090085a7 */ /* 0x000e64000800007f */
[----:B-1----:R-:W-:Y:S05]  /*76b0*/  @!P0 BRA `(.L_x_184) ;  /* 0xfffffffc00f08947 */ /* 0x002fea000383ffff */
[----:B------:R-:W-:Y:S05]  /*76c0*/  BRA `(.L_x_197) ;  /* 0xfffffff800f47947 */ /* 0x000fea000383ffff */
.L_x_185:
[----:B-1----:R1:W2:Y:S02]  /*76d0*/  SYNCS.PHASECHK.TRANS64.TRYWAIT P0, [R6+URZ], R5 ;  /* 0x00000005060075a7 */ /* 0x0022a4000800017f */
[----:B--2---:R-:W-:Y:S05]  /*76e0*/  @!P0 NANOSLEEP.SYNCS 0x989680 ;  /* 0x009896800000895d */ /* 0x004fea0003900000 */
[----:B------:R-:W2:Y:S02]  /*76f0*/  @!P0 SYNCS.PHASECHK.TRANS64 P0, [R6+URZ], R5 ;  /* 0x00000005060085a7 */ /* 0x000ea4000800007f */
[----:B--2---:R-:W-:Y:S05]  /*7700*/  @!P0 BRA `(.L_x_185) ;  /* 0xfffffffc00f08947 */ /* 0x004fea000383ffff */
[----:B------:R-:W-:Y:S05]  /*7710*/  BRA `(.L_x_198) ;  /* 0xfffffff800fc7947 */ /* 0x000fea000383ffff */
.L_x_199:
[----:B------:R-:W-:-:S00]  /*7720*/  BRA `(.L_x_199) ;  /* 0xfffffffc00fc7947 */ /* 0x000fc0000383ffff */
[----:B------:R-:W-:-:S00]  /*7730*/  NOP ;  /* 0x0000000000007918 */ /* 0x000fc00000000000 */
        /* <DEDUP_REMOVED lines=12> */
.L_x_200:


//--------------------- .nv.global.init           --------------------------
	.section	.nv.global.init,"aw",@progbits
.nv.global.init:
	.type		$str$22,@object
	.size		$str$22,($str$23 - $str$22)
$str$22:
        /*0000*/ 	.byte	0x6b, 0x5f, 0x74, 0x69, 0x6c, 0x65, 0x5f, 0x63, 0x6f, 0x75, 0x6e, 0x74, 0x20, 0x3e, 0x3d, 0x20
        /*0010*/ 	.byte	0x31, 0x00
	.type		$str$23,@object
	.size		$str$23,(__unnamed_1 - $str$23)
$str$23:
        /*0012*/ 	.byte	0x2f, 0x74, 0x6d, 0x70, 0x2f, 0x63, 0x75, 0x74, 0x6c, 0x61, 0x73, 0x73, 0x5f, 0x73, 0x77, 0x65
        /*0022*/ 	.byte	0x65, 0x70, 0x5f, 0x73, 0x72, 0x63, 0x2f, 0x69, 0x6e, 0x63, 0x6c, 0x75, 0x64, 0x65, 0x2f, 0x63
        /*0032*/ 	.byte	0x75, 0x74, 0x6c, 0x61, 0x73, 0x73, 0x2f, 0x67, 0x65, 0x6d, 0x6d, 0x2f, 0x63, 0x6f, 0x6c, 0x6c
        /*0042*/ 	.byte	0x65, 0x63, 0x74, 0x69, 0x76, 0x65, 0x2f, 0x73, 0x6d, 0x39, 0x30, 0x5f, 0x6d, 0x6d, 0x61, 0x5f
        /*0052*/ 	.byte	0x74, 0x6d, 0x61, 0x5f, 0x67, 0x6d, 0x6d, 0x61, 0x5f, 0x73, 0x73, 0x5f, 0x77, 0x61, 0x72, 0x70
        /*0062*/ 	.byte	0x73, 0x70, 0x65, 0x63, 0x69, 0x61, 0x6c, 0x69, 0x7a, 0x65, 0x64, 0x2e, 0x68, 0x70, 0x70, 0x00
	.type		__unnamed_1,@object
	.size		__unnamed_1,(.L_0 - __unnamed_1)
__unnamed_1:
        /*0072*/ 	.byte	0x76, 0x6f, 0x69, 0x64, 0x20, 0x63, 0x75, 0x74, 0x6c, 0x61, 0x73, 0x73, 0x3a, 0x3a, 0x67, 0x65
        /* <DEDUP_REMOVED lines=175> */
        /*0b72*/ 	.byte	0x64, 0x65, 0x6e, 0x74, 0x69, 0x74, 0x79, 0x5d, 0x00
.L_0:


//--------------------- .nv.shared._ZN7cutlass13device_kernelINS_4gemm6kernel13GemmUniversalIN4cute5tupleIJiiiiEEENS1_10collective13CollectiveMmaINS1_34MainloopSm90TmaGmmaWarpSpecializedILi4ENS5_IJNS4_1CILi8EEENSA_ILi1EEESC_EEENS1_32KernelTmaWarpSpecializedPingpongEEENS5_IJNSA_ILi64EEENSA_ILi128EEESG_EEEfNS5_IJlSC_lEEEfSJ_NS4_8TiledMMAINS4_8MMA_AtomIJNS4_4SM904GMMA30MMA_64x128x8_F32TF32TF32_SS_TNILNSN_7ScaleInE1ELSP_1EEEEEENS4_6LayoutINS5_IJSC_SC_SC_EEENS5_IJNSA_ILi0EEESU_SU_EEEEENS5_IJNS4_10UnderscoreESX_SX_EEEEENS4_13SM90_TMA_LOADENS4_14ComposedLayoutINS4_7SwizzleILi3ELi4ELi3EEENS4_18smem_ptr_flag_bitsILi32EEENSS_INS5_IJSB_NSA_ILi32EEEEEENS5_IJS16_SC_EEEEEEEvNS4_8identityENS4_23SM90_TMA_LOAD_MULTICASTES1A_vS1B_EENS_8epilogue10collective6detail29Sm90TmaWarpSpecializedAdapterINS1F_15DefaultEpilogueIfSJ_SJ_NS1E_6thread17LinearCombinationIfLi1EffLNS1J_9ScaleType4KindE0ELNS_15FloatRoundStyleE2EfEENS1_15EpilogueDefaultEEEEEvvEEEEvNT_6ParamsE --------------------------
	.section	.nv.shared._ZN7cutlass13device_kernelINS_4gemm6kernel13GemmUniversalIN4cute5tupleIJiiiiEEENS1_10collective13CollectiveMmaINS1_34MainloopSm90TmaGmmaWarpSpecializedILi4ENS5_IJNS4_1CILi8EEENSA_ILi1EEESC_EEENS1_32KernelTmaWarpSpecializedPingpongEEENS5_IJNSA_ILi64EEENSA_ILi128EEESG_EEEfNS5_IJlSC_lEEEfSJ_NS4_8TiledMMAINS4_8MMA_AtomIJNS4_4SM904GMMA30MMA_64x128x8_F32TF32TF32_SS_TNILNSN_7ScaleInE1ELSP_1EEEEEENS4_6LayoutINS5_IJSC_SC_SC_EEENS5_IJNSA_ILi0EEESU_SU_EEEEENS5_IJNS4_10UnderscoreESX_SX_EEEEENS4_13SM90_TMA_LOADENS4_14ComposedLayoutINS4_7SwizzleILi3ELi4ELi3EEENS4_18smem_ptr_flag_bitsILi32EEENSS_INS5_IJSB_NSA_ILi32EEEEEENS5_IJS16_SC_EEEEEEEvNS4_8identityENS4_23SM90_TMA_LOAD_MULTICASTES1A_vS1B_EENS_8epilogue10collective6detail29Sm90TmaWarpSpecializedAdapterINS1F_15DefaultEpilogueIfSJ_SJ_NS1E_6thread17LinearCombinationIfLi1EffLNS1J_9ScaleType4KindE0ELNS_15FloatRoundStyleE2EfEENS1_15EpilogueDefaultEEEEEvvEEEEvNT_6ParamsE,"aw",@nobits
	.sectionflags	@""
	.align	16
	.zero		1024


//--------------------- .nv.shared.reserved.0     --------------------------
	.section	.nv.shared.reserved.0,"aw",@nobits
	.weak		__nv_reservedSMEM_offset_0_alias
	.size		__nv_reservedSMEM_offset_0_alias, 0, 0
	.other		__nv_reservedSMEM_offset_0_alias,@"STO_CUDA_RESERVED_SHARED STV_DEFAULT"
__nv_reservedSMEM_offset_0_alias:
	.zero		0


//--------------------- .nv.global                --------------------------
	.section	.nv.global,"aw",@nobits
.nv.global:
	.type		_ZN40_INTERNAL_948dfb64_4_k_cu_5a96c92d_220994cute1_E,@object
	.size		_ZN40_INTERNAL_948dfb64_4_k_cu_5a96c92d_220994cute1_E,(_ZN40_INTERNAL_948dfb64_4_k_cu_5a96c92d_220994cuda3std3__45__cpo6cbeginE - _ZN40_INTERNAL_948dfb64_4_k_cu_5a96c92d_220994cute1_E)
_ZN40_INTERNAL_948dfb64_4_k_cu_5a96c92d_220994cute1_E:
	.zero		1
	.type		_ZN40_INTERNAL_948dfb64_4_k_cu_5a96c92d_220994cuda3std3__45__cpo6cbeginE,@object
	.size		_ZN40_INTERNAL_948dfb64_4_k_cu_5a96c92d_220994cuda3std3__45__cpo6cbeginE,(_ZN40_INTERNAL_948dfb64_4_k_cu_5a96c92d_220994cuda3std3__48in_placeE - _ZN40_INTERNAL_948dfb64_4_k_cu_5a96c92d_220994cuda3std3__45__cpo6cbeginE)
_ZN40_INTERNAL_948dfb64_4_k_cu_5a96c92d_220994cuda3std3__45__cpo6cbeginE:
	.zero		1
	.type		_ZN40_INTERNAL_948dfb64_4_k_cu_5a96c92d_220994cuda3std3__48in_placeE,@object
	.size		_ZN40_INTERNAL_948dfb64_4_k_cu_5a96c92d_220994cuda3std3__48in_placeE,(_ZN40_INTERNAL_948dfb64_4_k_cu_5a96c92d_220994cuda3std6ranges3__45__cpo9iter_moveE - _ZN40_INTERNAL_948dfb64_4_k_cu_5a96c92d_220994cuda3std3__48in_placeE)
_ZN40_INTERNAL_948dfb64_4_k_cu_5a96c92d_220994cuda3std3__48in_placeE:
	.zero		1
	.type		_ZN40_INTERNAL_948dfb64_4_k_cu_5a96c92d_220994cuda3std6ranges3__45__cpo9iter_moveE,@object
	.size		_ZN40_INTERNAL_948dfb64_4_k_cu_5a96c92d_220994cuda3std6ranges3__45__cpo9iter_moveE,(_ZN40_INTERNAL_948dfb64_4_k_cu_5a96c92d_220994cuda3std3__45__cpo5beginE - _ZN40_INTERNAL_948dfb64_4_k_cu_5a96c92d_220994cuda3std6ranges3__45__cpo9iter_moveE)
_ZN40_INTERNAL_948dfb64_4_k_cu_5a96c92d_220994cuda3std6ranges3__45__cpo9iter_moveE:
	.zero		1
	.type		_ZN40_INTERNAL_948dfb64_4_k_cu_5a96c92d_220994cuda3std3__45__cpo5beginE,@object
	.size		_ZN40_INTERNAL_948dfb64_4_k_cu_5a96c92d_220994cuda3std3__45__cpo5beginE,(_ZN40_INTERNAL_948dfb64_4_k_cu_5a96c92d_220994cuda3std3__442_GLOBAL__N__948dfb64_4_k_cu_5a96c92d_220996ignoreE - _ZN40_INTERNAL_948dfb64_4_k_cu_5a96c92d_220994cuda3std3__45__cpo5beginE)
_ZN40_INTERNAL_948dfb64_4_k_cu_5a96c92d_220994cuda3std3__45__cpo5beginE:
	.zero		1
	.type		_ZN40_INTERNAL_948dfb64_4_k_cu_5a96c92d_220994cuda3std3__442_GLOBAL__N__948dfb64_4_k_cu_5a96c92d_220996ignoreE,@object
	.size		_ZN40_INTERNAL_948dfb64_4_k_cu_5a96c92d_220994cuda3std3__442_GLOBAL__N__948dfb64_4_k_cu_5a96c92d_220996ignoreE,(_ZN40_INTERNAL_948dfb64_4_k_cu_5a96c92d_220994cute7productE - _ZN40_INTERNAL_948dfb64_4_k_cu_5a96c92d_220994cuda3std3__442_GLOBAL__N__948dfb64_4_k_cu_5a96c92d_220996ignoreE)
_ZN40_INTERNAL_948dfb64_4_k_cu_5a96c92d_220994cuda3std3__442_GLOBAL__N__948dfb64_4_k_cu_5a96c92d_220996ignoreE:
	.zero		1
	.type		_ZN40_INTERNAL_948dfb64_4_k_cu_5a96c92d_220994cute7productE,@object
	.size		_ZN40_INTERNAL_948dfb64_4_k_cu_5a96c92d_220994cute7productE,(_ZN40_INTERNAL_948dfb64_4_k_cu_5a96c92d_220994cuda3std3__45__cpo3endE - _ZN40_INTERNAL_948dfb64_4_k_cu_5a96c92d_220994cute7productE)
_ZN40_INTERNAL_948dfb64_4_k_cu_5a96c92d_220994cute7productE:
	.zero		1
	.type		_ZN40_INTERNAL_948dfb64_4_k_cu_5a96c92d_220994cuda3std3__45__cpo3endE,@object
	.size		_ZN40_INTERNAL_948dfb64_4_k_cu_5a96c92d_220994cuda3std3__45__cpo3endE,(_ZN40_INTERNAL_948dfb64_4_k_cu_5a96c92d_220994cuda3std3__419piecewise_constructE - _ZN40_INTERNAL_948dfb64_4_k_cu_5a96c92d_220994cuda3std3__45__cpo3endE)
_ZN40_INTERNAL_948dfb64_4_k_cu_5a96c92d_220994cuda3std3__45__cpo3endE:
	.zero		1
	.type		_ZN40_INTERNAL_948dfb64_4_k_cu_5a96c92d_220994cuda3std3__419piecewise_constructE,@object
	.size		_ZN40_INTERNAL_948dfb64_4_k_cu_5a96c92d_220994cuda3std3__419piecewise_constructE,(_ZN40_INTERNAL_948dfb64_4_k_cu_5a96c92d_220994cuda3std3__45__cpo4cendE - _ZN40_INTERNAL_948dfb64_4_k_cu_5a96c92d_220994cuda3std3__419piecewise_constructE)
_ZN40_INTERNAL_948dfb64_4_k_cu_5a96c92d_220994cuda3std3__419piecewise_constructE:
	.zero		1
	.type		_ZN40_INTERNAL_948dfb64_4_k_cu_5a96c92d_220994cuda3std3__45__cpo4cendE,@object
	.size		_ZN40_INTERNAL_948dfb64_4_k_cu_5a96c92d_220994cuda3std3__45__cpo4cendE,(_ZN40_INTERNAL_948dfb64_4_k_cu_5a96c92d_220994cuda3std6ranges3__45__cpo4swapE - _ZN40_INTERNAL_948dfb64_4_k_cu_5a96c92d_220994cuda3std3__45__cpo4cendE)
_ZN40_INTERNAL_948dfb64_4_k_cu_5a96c92d_220994cuda3std3__45__cpo4cendE:
	.zero		1
	.type		_ZN40_INTERNAL_948dfb64_4_k_cu_5a96c92d_220994cuda3std6ranges3__45__cpo4swapE,@object
	.size		_ZN40_INTERNAL_948dfb64_4_k_cu_5a96c92d_220994cuda3std6ranges3__45__cpo4swapE,(.L_8 - _ZN40_INTERNAL_948dfb64_4_k_cu_5a96c92d_220994cuda3std6ranges3__45__cpo4swapE)
_ZN40_INTERNAL_948dfb64_4_k_cu_5a96c92d_220994cuda3std6ranges3__45__cpo4swapE:
	.zero		1
.L_8:


//--------------------- .nv.constant0._ZN7cutlass13device_kernelINS_4gemm6kernel13GemmUniversalIN4cute5tupleIJiiiiEEENS1_10collective13CollectiveMmaINS1_34MainloopSm90TmaGmmaWarpSpecializedILi4ENS5_IJNS4_1CILi8EEENSA_ILi1EEESC_EEENS1_32KernelTmaWarpSpecializedPingpongEEENS5_IJNSA_ILi64EEENSA_ILi128EEESG_EEEfNS5_IJlSC_lEEEfSJ_NS4_8TiledMMAINS4_8MMA_AtomIJNS4_4SM904GMMA30MMA_64x128x8_F32TF32TF32_SS_TNILNSN_7ScaleInE1ELSP_1EEEEEENS4_6LayoutINS5_IJSC_SC_SC_EEENS5_IJNSA_ILi0EEESU_SU_EEEEENS5_IJNS4_10UnderscoreESX_SX_EEEEENS4_13SM90_TMA_LOADENS4_14ComposedLayoutINS4_7SwizzleILi3ELi4ELi3EEENS4_18smem_ptr_flag_bitsILi32EEENSS_INS5_IJSB_NSA_ILi32EEEEEENS5_IJS16_SC_EEEEEEEvNS4_8identityENS4_23SM90_TMA_LOAD_MULTICASTES1A_vS1B_EENS_8epilogue10collective6detail29Sm90TmaWarpSpecializedAdapterINS1F_15DefaultEpilogueIfSJ_SJ_NS1E_6thread17LinearCombinationIfLi1EffLNS1J_9ScaleType4KindE0ELNS_15FloatRoundStyleE2EfEENS1_15EpilogueDefaultEEEEEvvEEEEvNT_6ParamsE --------------------------
	.section	.nv.constant0._ZN7cutlass13device_kernelINS_4gemm6kernel13GemmUniversalIN4cute5tupleIJiiiiEEENS1_10collective13CollectiveMmaINS1_34MainloopSm90TmaGmmaWarpSpecializedILi4ENS5_IJNS4_1CILi8EEENSA_ILi1EEESC_EEENS1_32KernelTmaWarpSpecializedPingpongEEENS5_IJNSA_ILi64EEENSA_ILi128EEESG_EEEfNS5_IJlSC_lEEEfSJ_NS4_8TiledMMAINS4_8MMA_AtomIJNS4_4SM904GMMA30MMA_64x128x8_F32TF32TF32_SS_TNILNSN_7ScaleInE1ELSP_1EEEEEENS4_6LayoutINS5_IJSC_SC_SC_EEENS5_IJNSA_ILi0EEESU_SU_EEEEENS5_IJNS4_10UnderscoreESX_SX_EEEEENS4_13SM90_TMA_LOADENS4_14ComposedLayoutINS4_7SwizzleILi3ELi4ELi3EEENS4_18smem_ptr_flag_bitsILi32EEENSS_INS5_IJSB_NSA_ILi32EEEEEENS5_IJS16_SC_EEEEEEEvNS4_8identityENS4_23SM90_TMA_LOAD_MULTICASTES1A_vS1B_EENS_8epilogue10collective6detail29Sm90TmaWarpSpecializedAdapterINS1F_15DefaultEpilogueIfSJ_SJ_NS1E_6thread17LinearCombinationIfLi1EffLNS1J_9ScaleType4KindE0ELNS_15FloatRoundStyleE2EfEENS1_15EpilogueDefaultEEEEEvvEEEEvNT_6ParamsE,"a",@progbits
	.sectionflags	@""
	.align	4
.nv.constant0._ZN7cutlass13device_kernelINS_4gemm6kernel13GemmUniversalIN4cute5tupleIJiiiiEEENS1_10collective13CollectiveMmaINS1_34MainloopSm90TmaGmmaWarpSpecializedILi4ENS5_IJNS4_1CILi8EEENSA_ILi1EEESC_EEENS1_32KernelTmaWarpSpecializedPingpongEEENS5_IJNSA_ILi64EEENSA_ILi128EEESG_EEEfNS5_IJlSC_lEEEfSJ_NS4_8TiledMMAINS4_8MMA_AtomIJNS4_4SM904GMMA30MMA_64x128x8_F32TF32TF32_SS_TNILNSN_7ScaleInE1ELSP_1EEEEEENS4_6LayoutINS5_IJSC_SC_SC_EEENS5_IJNSA_ILi0EEESU_SU_EEEEENS5_IJNS4_10UnderscoreESX_SX_EEEEENS4_13SM90_TMA_LOADENS4_14ComposedLayoutINS4_7SwizzleILi3ELi4ELi3EEENS4_18smem_ptr_flag_bitsILi32EEENSS_INS5_IJSB_NSA_ILi32EEEEEENS5_IJS16_SC_EEEEEEEvNS4_8identityENS4_23SM90_TMA_LOAD_MULTICASTES1A_vS1B_EENS_8epilogue10collective6detail29Sm90TmaWarpSpecializedAdapterINS1F_15DefaultEpilogueIfSJ_SJ_NS1E_6thread17LinearCombinationIfLi1EffLNS1J_9ScaleType4KindE0ELNS_15FloatRoundStyleE2EfEENS1_15EpilogueDefaultEEEEEvvEEEEvNT_6ParamsE:
	.zero		1664


//--------------------- SYMBOLS --------------------------

	.type		.nv.reservedSmem.offset0,@object
	.size		.nv.reservedSmem.offset0,0x4
	.type		__assertfail,@function
